	.target	sm_90a

	.elftype	@"ET_EXEC"


//--------------------- .note.nv.tkinfo           --------------------------
	.section	.note.nv.tkinfo,"",@"SHT_NOTE"
	.sectionflags	@"SHF_NOTE_NV_TKINFO"
	.tkinfo
        /*0018*/ 	.word	0x00000002
        /*0030*/ 	.string	""
        /*0030*/ 	.string	"ptxas"
        /*0030*/ 	.string	"Cuda compilation tools, release 13.0, V13.0.88"
        /*0030*/ 	.string	"Build cuda_13.0.r13.0/compiler.36424714_0"
        /*0030*/ 	.string	"-arch sm_90a -m 64 "



//--------------------- .note.nv.cuinfo           --------------------------
	.section	.note.nv.cuinfo,"",@"SHT_NOTE"
	.sectionflags	@"SHF_NOTE_NV_CUINFO"
        /*0018*/ 	.short	0x0002
        /*001a*/ 	.short	0x005a
        /*001c*/ 	.short	0x0082
	.zero		2


//--------------------- .nv.info                  --------------------------
	.section	.nv.info,"",@"SHT_CUDA_INFO"
	.align	4


	//----- nvinfo : EIATTR_REGCOUNT
	.align		4
        /*0000*/ 	.byte	0x04, 0x2f
        /*0002*/ 	.short	(.L_15 - .L_14)
	.align		4
.L_14:
        /*0004*/ 	.word	index@(_ZN7cutlass13device_kernelINS_4gemm6kernel13GemmUniversalIN4cute5tupleIJiiiiEEENS1_10collective13CollectiveMmaINS1_34MainloopSm90TmaGmmaWarpSpecializedILi3ENS5_IJNS4_1CILi1EEENSA_ILi2EEESB_EEENS1_32KernelTmaWarpSpecializedPingpongEEENS5_IJNSA_ILi64EEESG_SG_EEENS_6half_tENS5_IJlSB_lEEESI_SJ_NS4_8TiledMMAINS4_8MMA_AtomIJNS4_4SM904GMMA25MMA_64x64x16_F32F16F16_SSILNSN_5MajorE0ELSP_0ELNSN_7ScaleInE1ELSQ_1EEEEEENS4_6LayoutINS5_IJSB_SB_SB_EEENS5_IJNSA_ILi0EEESV_SV_EEEEENS5_IJNS4_10UnderscoreESY_SY_EEEEENS4_23SM90_TMA_LOAD_MULTICASTENS4_14ComposedLayoutINS4_7SwizzleILi3ELi4ELi3EEENS4_18smem_ptr_flag_bitsILi16EEENST_INS5_IJNSA_ILi8EEESG_EEENS5_IJSG_SB_EEEEEEEvNS4_8identityENS4_13SM90_TMA_LOADES1B_vS1C_EENS_8epilogue10collective6detail29Sm90TmaWarpSpecializedAdapterINS1G_15DefaultEpilogueISI_SJ_SJ_NS1F_6thread17LinearCombinationISI_Li1EffLNS1K_9ScaleType4KindE0ELNS_15FloatRoundStyleE2ESI_EENS1_15EpilogueDefaultEEEEEvvEEEEvNT_6ParamsE)
        /*0008*/ 	.word	0x000000a8


	//----- nvinfo : EIATTR_FRAME_SIZE
	.align		4
.L_15:
        /*000c*/ 	.byte	0x04, 0x11
        /*000e*/ 	.short	(.L_17 - .L_16)
	.align		4
.L_16:
        /*0010*/ 	.word	index@(_ZN7cutlass13device_kernelINS_4gemm6kernel13GemmUniversalIN4cute5tupleIJiiiiEEENS1_10collective13CollectiveMmaINS1_34MainloopSm90TmaGmmaWarpSpecializedILi3ENS5_IJNS4_1CILi1EEENSA_ILi2EEESB_EEENS1_32KernelTmaWarpSpecializedPingpongEEENS5_IJNSA_ILi64EEESG_SG_EEENS_6half_tENS5_IJlSB_lEEESI_SJ_NS4_8TiledMMAINS4_8MMA_AtomIJNS4_4SM904GMMA25MMA_64x64x16_F32F16F16_SSILNSN_5MajorE0ELSP_0ELNSN_7ScaleInE1ELSQ_1EEEEEENS4_6LayoutINS5_IJSB_SB_SB_EEENS5_IJNSA_ILi0EEESV_SV_EEEEENS5_IJNS4_10UnderscoreESY_SY_EEEEENS4_23SM90_TMA_LOAD_MULTICASTENS4_14ComposedLayoutINS4_7SwizzleILi3ELi4ELi3EEENS4_18smem_ptr_flag_bitsILi16EEENST_INS5_IJNSA_ILi8EEESG_EEENS5_IJSG_SB_EEEEEEEvNS4_8identityENS4_13SM90_TMA_LOADES1B_vS1C_EENS_8epilogue10collective6detail29Sm90TmaWarpSpecializedAdapterINS1G_15DefaultEpilogueISI_SJ_SJ_NS1F_6thread17LinearCombinationISI_Li1EffLNS1K_9ScaleType4KindE0ELNS_15FloatRoundStyleE2ESI_EENS1_15EpilogueDefaultEEEEEvvEEEEvNT_6ParamsE)
        /*0014*/ 	.word	0x00000008


	//----- nvinfo : EIATTR_MIN_STACK_SIZE
	.align		4
.L_17:
        /*0018*/ 	.byte	0x04, 0x12
        /*001a*/ 	.short	(.L_19 - .L_18)
	.align		4
.L_18:
        /*001c*/ 	.word	index@(_ZN7cutlass13device_kernelINS_4gemm6kernel13GemmUniversalIN4cute5tupleIJiiiiEEENS1_10collective13CollectiveMmaINS1_34MainloopSm90TmaGmmaWarpSpecializedILi3ENS5_IJNS4_1CILi1EEENSA_ILi2EEESB_EEENS1_32KernelTmaWarpSpecializedPingpongEEENS5_IJNSA_ILi64EEESG_SG_EEENS_6half_tENS5_IJlSB_lEEESI_SJ_NS4_8TiledMMAINS4_8MMA_AtomIJNS4_4SM904GMMA25MMA_64x64x16_F32F16F16_SSILNSN_5MajorE0ELSP_0ELNSN_7ScaleInE1ELSQ_1EEEEEENS4_6LayoutINS5_IJSB_SB_SB_EEENS5_IJNSA_ILi0EEESV_SV_EEEEENS5_IJNS4_10UnderscoreESY_SY_EEEEENS4_23SM90_TMA_LOAD_MULTICASTENS4_14ComposedLayoutINS4_7SwizzleILi3ELi4ELi3EEENS4_18smem_ptr_flag_bitsILi16EEENST_INS5_IJNSA_ILi8EEESG_EEENS5_IJSG_SB_EEEEEEEvNS4_8identityENS4_13SM90_TMA_LOADES1B_vS1C_EENS_8epilogue10collective6detail29Sm90TmaWarpSpecializedAdapterINS1G_15DefaultEpilogueISI_SJ_SJ_NS1F_6thread17LinearCombinationISI_Li1EffLNS1K_9ScaleType4KindE0ELNS_15FloatRoundStyleE2ESI_EENS1_15EpilogueDefaultEEEEEvvEEEEvNT_6ParamsE)
        /*0020*/ 	.word	0x00000008
.L_19:


//--------------------- .nv.compat                --------------------------
	.section	.nv.compat,"",@"SHT_CUDA_COMPAT_INFO"
	.align	4
        /*0000*/ 	.byte	0x02, 0x09, 0x01, 0x00, 0x02, 0x02, 0x04, 0x00, 0x02, 0x05, 0x05, 0x00, 0x03, 0x07, 0x01, 0x01
        /*0010*/ 	.byte	0x02, 0x03, 0x01, 0x00, 0x02, 0x06, 0x01, 0x00, 0x04, 0x0b, 0x08, 0x00, 0x00, 0x00, 0x00, 0x00
        /*0020*/ 	.byte	0x00, 0x00, 0x00, 0x00


//--------------------- .nv.info._ZN7cutlass13device_kernelINS_4gemm6kernel13GemmUniversalIN4cute5tupleIJiiiiEEENS1_10collective13CollectiveMmaINS1_34MainloopSm90TmaGmmaWarpSpecializedILi3ENS5_IJNS4_1CILi1EEENSA_ILi2EEESB_EEENS1_32KernelTmaWarpSpecializedPingpongEEENS5_IJNSA_ILi64EEESG_SG_EEENS_6half_tENS5_IJlSB_lEEESI_SJ_NS4_8TiledMMAINS4_8MMA_AtomIJNS4_4SM904GMMA25MMA_64x64x16_F32F16F16_SSILNSN_5MajorE0ELSP_0ELNSN_7ScaleInE1ELSQ_1EEEEEENS4_6LayoutINS5_IJSB_SB_SB_EEENS5_IJNSA_ILi0EEESV_SV_EEEEENS5_IJNS4_10UnderscoreESY_SY_EEEEENS4_23SM90_TMA_LOAD_MULTICASTENS4_14ComposedLayoutINS4_7SwizzleILi3ELi4ELi3EEENS4_18smem_ptr_flag_bitsILi16EEENST_INS5_IJNSA_ILi8EEESG_EEENS5_IJSG_SB_EEEEEEEvNS4_8identityENS4_13SM90_TMA_LOADES1B_vS1C_EENS_8epilogue10collective6detail29Sm90TmaWarpSpecializedAdapterINS1G_15DefaultEpilogueISI_SJ_SJ_NS1F_6thread17LinearCombinationISI_Li1EffLNS1K_9ScaleType4KindE0ELNS_15FloatRoundStyleE2ESI_EENS1_15EpilogueDefaultEEEEEvvEEEEvNT_6ParamsE --------------------------
	.section	.nv.info._ZN7cutlass13device_kernelINS_4gemm6kernel13GemmUniversalIN4cute5tupleIJiiiiEEENS1_10collective13CollectiveMmaINS1_34MainloopSm90TmaGmmaWarpSpecializedILi3ENS5_IJNS4_1CILi1EEENSA_ILi2EEESB_EEENS1_32KernelTmaWarpSpecializedPingpongEEENS5_IJNSA_ILi64EEESG_SG_EEENS_6half_tENS5_IJlSB_lEEESI_SJ_NS4_8TiledMMAINS4_8MMA_AtomIJNS4_4SM904GMMA25MMA_64x64x16_F32F16F16_SSILNSN_5MajorE0ELSP_0ELNSN_7ScaleInE1ELSQ_1EEEEEENS4_6LayoutINS5_IJSB_SB_SB_EEENS5_IJNSA_ILi0EEESV_SV_EEEEENS5_IJNS4_10UnderscoreESY_SY_EEEEENS4_23SM90_TMA_LOAD_MULTICASTENS4_14ComposedLayoutINS4_7SwizzleILi3ELi4ELi3EEENS4_18smem_ptr_flag_bitsILi16EEENST_INS5_IJNSA_ILi8EEESG_EEENS5_IJSG_SB_EEEEEEEvNS4_8identityENS4_13SM90_TMA_LOADES1B_vS1C_EENS_8epilogue10collective6detail29Sm90TmaWarpSpecializedAdapterINS1G_15DefaultEpilogueISI_SJ_SJ_NS1F_6thread17LinearCombinationISI_Li1EffLNS1K_9ScaleType4KindE0ELNS_15FloatRoundStyleE2ESI_EENS1_15EpilogueDefaultEEEEEvvEEEEvNT_6ParamsE,"",@"SHT_CUDA_INFO"
	.sectionflags	@""
	.align	4


	//----- nvinfo : EIATTR_CUDA_API_VERSION
	.align		4
        /*0000*/ 	.byte	0x04, 0x37
        /*0002*/ 	.short	(.L_21 - .L_20)
.L_20:
        /*0004*/ 	.word	0x00000082


	//----- nvinfo : EIATTR_KPARAM_INFO
	.align		4
.L_21:
        /*0008*/ 	.byte	0x04, 0x17
        /*000a*/ 	.short	(.L_23 - .L_22)
.L_22:
        /*000c*/ 	.word	0x00000000
        /*0010*/ 	.short	0x0000
        /*0012*/ 	.short	0x0070
        /*0014*/ 	.byte	0x00, 0xf0, 0x01, 0x10


	//----- nvinfo : EIATTR_SPARSE_MMA_MASK
	.align		4
.L_23:
        /*0018*/ 	.byte	0x03, 0x50
        /*001a*/ 	.short	0x0000


	//----- nvinfo : EIATTR_MAXREG_COUNT
	.align		4
        /*001c*/ 	.byte	0x03, 0x1b
        /*001e*/ 	.short	0x00a8


	//----- nvinfo : EIATTR_NUM_BARRIERS
	.align		4
        /*0020*/ 	.byte	0x02, 0x4c
        /*0022*/ 	.byte	0x01
	.zero		1


	//----- nvinfo : EIATTR_EXTERNS
	.align		4
        /*0024*/ 	.byte	0x04, 0x0f
        /*0026*/ 	.short	(.L_25 - .L_24)


	//   ....[0]....
	.align		4
.L_24:
        /*0028*/ 	.word	index@(__assertfail)


	//----- nvinfo : EIATTR_ANNOTATIONS
	.align		4
.L_25:
        /*002c*/ 	.byte	0x04, 0x55
        /*002e*/ 	.short	(.L_27 - .L_26)


	//   ....[0]....
.L_26:
        /*0030*/ 	.word	0x00000001
        /*0034*/ 	.byte	0x20, 0x0d, 0x00, 0x00, 0x01, 0x00, 0x00, 0x00, 0xa0, 0x44, 0x00, 0x00, 0x01, 0x00, 0x00, 0x00
        /*0044*/ 	.byte	0x20, 0x51, 0x00, 0x00


	//----- nvinfo : EIATTR_MERCURY_ISA_VERSION
	.align		4
.L_27:
        /*0048*/ 	.byte	0x03, 0x5f
        /*004a*/ 	.short	0x0101


	//----- nvinfo : EIATTR_INT_WARP_WIDE_INSTR_OFFSETS
	.align		4
        /*004c*/ 	.byte	0x04, 0x31
        /*004e*/ 	.short	(.L_29 - .L_28)


	//   ....[0]....
.L_28:
        /*0050*/ 	.word	0x00000470


	//   ....[1]....
        /*0054*/ 	.word	0x000004b0


	//   ....[2]....
        /*0058*/ 	.word	0x000005f0


	//   ....[3]....
        /*005c*/ 	.word	0x00000600


	//   ....[4]....
        /*0060*/ 	.word	0x00000620


	//   ....[5]....
        /*0064*/ 	.word	0x00000640


	//   ....[6]....
        /*0068*/ 	.word	0x000006f0


	//   ....[7]....
        /*006c*/ 	.word	0x00000740


	//   ....[8]....
        /*0070*/ 	.word	0x00001f90


	//----- nvinfo : EIATTR_COOP_GROUP_MASK_REGIDS
	.align		4
.L_29:
        /*0074*/ 	.byte	0x04, 0x29
        /*0076*/ 	.short	(.L_31 - .L_30)


	//   ....[0]....
.L_30:
        /*0078*/ 	.word	0xffffffff


	//   ....[1]....
        /*007c*/ 	.word	0xffffffff


	//   ....[2]....
        /*0080*/ 	.word	0xffffffff


	//   ....[3]....
        /*0084*/ 	.word	0xffffffff


	//   ....[4]....
        /*0088*/ 	.word	0xffffffff


	//   ....[5]....
        /*008c*/ 	.word	0xffffffff


	//   ....[6]....
        /*0090*/ 	.word	0xffffffff


	//----- nvinfo : EIATTR_COOP_GROUP_INSTR_OFFSETS
	.align		4
.L_31:
        /*0094*/ 	.byte	0x04, 0x28
        /*0096*/ 	.short	(.L_33 - .L_32)


	//   ....[0]....
.L_32:
        /*0098*/ 	.word	0x00000070


	//   ....[1]....
        /*009c*/ 	.word	0x00000080


	//   ....[2]....
        /*00a0*/ 	.word	0x00000140


	//   ....[3]....
        /*00a4*/ 	.word	0x000002b0


	//   ....[4]....
        /*00a8*/ 	.word	0x000002f0


	//   ....[5]....
        /*00ac*/ 	.word	0x00000790


	//   ....[6]....
        /*00b0*/ 	.word	0x000008c0


	//----- nvinfo : EIATTR_REG_RECONFIG
	.align		4
.L_33:
        /*00b4*/ 	.byte	0x01, 0x54
	.zero		2


	//----- nvinfo : EIATTR_SYSCALL_OFFSETS
	.align		4
        /*00b8*/ 	.byte	0x04, 0x46
        /*00ba*/ 	.short	(.L_35 - .L_34)


	//   ....[0]....
.L_34:
        /*00bc*/ 	.word	0x000017d0


	//----- nvinfo : EIATTR_MBARRIER_INSTR_OFFSETS
	.align		4
.L_35:
        /*00c0*/ 	.byte	0x04, 0x39
        /*00c2*/ 	.short	(.L_37 - .L_36)


	//   ....[0]....
.L_36:
        /*00c4*/ 	.word	0x00000240
        /*00c8*/ 	.word	0x000000ff
        /*00cc*/ 	.word	0x00000000
        /*00d0*/ 	.short	0x0100
        /*00d2*/ 	.byte	0x08
	.zero		1


	//   ....[1]....
        /*00d4*/ 	.word	0x00000250
        /*00d8*/ 	.word	0x000000ff
        /*00dc*/ 	.word	0x00000018
        /*00e0*/ 	.short	0x0100
        /*00e2*/ 	.byte	0x08
	.zero		1


	//   ....[2]....
        /*00e4*/ 	.word	0x00000260
        /*00e8*/ 	.word	0x000000ff
        /*00ec*/ 	.word	0x00000008
        /*00f0*/ 	.short	0x0100
        /*00f2*/ 	.byte	0x08
	.zero		1


	//   ....[3]....
        /*00f4*/ 	.word	0x00000270
        /*00f8*/ 	.word	0x000000ff
        /*00fc*/ 	.word	0x00000020
        /*0100*/ 	.short	0x0100
        /*0102*/ 	.byte	0x08
	.zero		1


	//   ....[4]....
        /*0104*/ 	.word	0x00000280
        /*0108*/ 	.word	0x000000ff
        /*010c*/ 	.word	0x00000010
        /*0110*/ 	.short	0x0100
        /*0112*/ 	.byte	0x08
	.zero		1


	//   ....[5]....
        /*0114*/ 	.word	0x00000290
        /*0118*/ 	.word	0x000000ff
        /*011c*/ 	.word	0x00000028
        /*0120*/ 	.short	0x0100
        /*0122*/ 	.byte	0x08
	.zero		1


	//   ....[6]....
        /*0124*/ 	.word	0x00000770
        /*0128*/ 	.word	0x000000ff
        /*012c*/ 	.word	0x00000060
        /*0130*/ 	.short	0x0100
        /*0132*/ 	.byte	0x08
	.zero		1


	//   ....[7]....
        /*0134*/ 	.word	0x00000810
        /*0138*/ 	.word	0x000000ff
        /*013c*/ 	.word	0x00000068
        /*0140*/ 	.short	0x0100
        /*0142*/ 	.byte	0x08
	.zero		1


	//   ....[8]....
        /*0144*/ 	.word	0x00000840
        /*0148*/ 	.word	0x000000ff
        /*014c*/ 	.word	0x00000040
        /*0150*/ 	.short	0x0100
        /*0152*/ 	.byte	0x09
	.zero		1


	//   ....[9]....
        /*0154*/ 	.word	0x00000850
        /*0158*/ 	.word	0x000000ff
        /*015c*/ 	.word	0x00000048
        /*0160*/ 	.short	0x0100
        /*0162*/ 	.byte	0x09
	.zero		1


	//   ....[10]....
        /*0164*/ 	.word	0x00000860
        /*0168*/ 	.word	0x000000ff
        /*016c*/ 	.word	0x00000050
        /*0170*/ 	.short	0x0100
        /*0172*/ 	.byte	0x09
	.zero		1


	//   ....[11]....
        /*0174*/ 	.word	0x00000870
        /*0178*/ 	.word	0x000000ff
        /*017c*/ 	.word	0x00000058
        /*0180*/ 	.short	0x0100
        /*0182*/ 	.byte	0x09
	.zero		1


	//   ....[12]....
        /*0184*/ 	.word	0x000016b0
        /*0188*/ 	.word	0x0000003e
        /*018c*/ 	.word	0x00000000
        /*0190*/ 	.short	0x010a
        /*0192*/ 	.byte	0x2a
	.zero		1


	//   ....[13]....
        /*0194*/ 	.word	0x00001850
        /*0198*/ 	.word	0x00000003
        /*019c*/ 	.word	0x00000000
        /*01a0*/ 	.short	0x010a
        /*01a2*/ 	.byte	0x3f
	.zero		1


	//   ....[14]....
        /*01a4*/ 	.word	0x00001890
        /*01a8*/ 	.word	0x00000003
        /*01ac*/ 	.word	0x00000000
        /*01b0*/ 	.short	0x010a
        /*01b2*/ 	.byte	0x3f
	.zero		1


	//   ....[15]....
        /*01b4*/ 	.word	0x00001b90
        /*01b8*/ 	.word	0x000000ff
        /*01bc*/ 	.word	0x00000000
        /*01c0*/ 	.short	0x010a
        /*01c2*/ 	.byte	0x04
	.zero		1


	//   ....[16]....
        /*01c4*/ 	.word	0x00001bd0
        /*01c8*/ 	.word	0x000000ff
        /*01cc*/ 	.word	0x00000000
        /*01d0*/ 	.short	0x010a
        /*01d2*/ 	.byte	0x04
	.zero		1


	//   ....[17]....
        /*01d4*/ 	.word	0x00001e30
        /*01d8*/ 	.word	0x00000005
        /*01dc*/ 	.word	0x00000000
        /*01e0*/ 	.short	0x0101
        /*01e2*/ 	.byte	0x3f
	.zero		1


	//   ....[18]....
        /*01e4*/ 	.word	0x00001f30
        /*01e8*/ 	.word	0x0000003f
        /*01ec*/ 	.word	0x00000000
        /*01f0*/ 	.short	0x0101
        /*01f2*/ 	.byte	0x2f
	.zero		1


	//   ....[19]....
        /*01f4*/ 	.word	0x00002030
        /*01f8*/ 	.word	0x00000003
        /*01fc*/ 	.word	0x00000000
        /*0200*/ 	.short	0x0101
        /*0202*/ 	.byte	0x3f
	.zero		1


	//   ....[20]....
        /*0204*/ 	.word	0x000020f0
        /*0208*/ 	.word	0x0000003e
        /*020c*/ 	.word	0x00000010
        /*0210*/ 	.short	0x010a
        /*0212*/ 	.byte	0x2a
	.zero		1


	//   ....[21]....
        /*0214*/ 	.word	0x000044c0
        /*0218*/ 	.word	0x00000041
        /*021c*/ 	.word	0x00000000
        /*0220*/ 	.short	0x0101
        /*0222*/ 	.byte	0x2f
	.zero		1


	//   ....[22]....
        /*0224*/ 	.word	0x00004e60
        /*0228*/ 	.word	0x0000000c
        /*022c*/ 	.word	0x00000018
        /*0230*/ 	.short	0x010a
        /*0232*/ 	.byte	0x3f
	.zero		1


	//   ....[23]....
        /*0234*/ 	.word	0x00005230
        /*0238*/ 	.word	0x00000004
        /*023c*/ 	.word	0x00000068
        /*0240*/ 	.short	0x0101
        /*0242*/ 	.byte	0x3f
	.zero		1


	//   ....[24]....
        /*0244*/ 	.word	0x000059b0
        /*0248*/ 	.word	0x00000007
        /*024c*/ 	.word	0x00000000
        /*0250*/ 	.short	0x010a
        /*0252*/ 	.byte	0x3f
	.zero		1


	//   ....[25]....
        /*0254*/ 	.word	0x00005a30
        /*0258*/ 	.word	0x00000009
        /*025c*/ 	.word	0x00000000
        /*0260*/ 	.short	0x010a
        /*0262*/ 	.byte	0x3f
	.zero		1


	//   ....[26]....
        /*0264*/ 	.word	0x00005ac0
        /*0268*/ 	.word	0x00000003
        /*026c*/ 	.word	0x00000000
        /*0270*/ 	.short	0x010a
        /*0272*/ 	.byte	0x3f
	.zero		1


	//   ....[27]....
        /*0274*/ 	.word	0x00005b20
        /*0278*/ 	.word	0x00000040
        /*027c*/ 	.word	0x00000000
        /*0280*/ 	.short	0x010a
        /*0282*/ 	.byte	0x3f
	.zero		1


	//   ....[28]....
        /*0284*/ 	.word	0x00005b70
        /*0288*/ 	.word	0x00000003
        /*028c*/ 	.word	0x00000000
        /*0290*/ 	.short	0x010a
        /*0292*/ 	.byte	0x3f
	.zero		1


	//   ....[29]....
        /*0294*/ 	.word	0x00005bd0
        /*0298*/ 	.word	0x00000005
        /*029c*/ 	.word	0x00000000
        /*02a0*/ 	.short	0x010a
        /*02a2*/ 	.byte	0x3f
	.zero		1


	//   ....[30]....
        /*02a4*/ 	.word	0x00005c20
        /*02a8*/ 	.word	0x00000040
        /*02ac*/ 	.word	0x00000010
        /*02b0*/ 	.short	0x010a
        /*02b2*/ 	.byte	0x3f
	.zero		1


	//   ....[31]....
        /*02b4*/ 	.word	0x00005cf0
        /*02b8*/ 	.word	0x0000000c
        /*02bc*/ 	.word	0x00000018
        /*02c0*/ 	.short	0x010a
        /*02c2*/ 	.byte	0x3f
	.zero		1


	//   ....[32]....
        /*02c4*/ 	.word	0x00005dc0
        /*02c8*/ 	.word	0x00000007
        /*02cc*/ 	.word	0x00000000
        /*02d0*/ 	.short	0x010a
        /*02d2*/ 	.byte	0x3f
	.zero		1


	//   ....[33]....
        /*02d4*/ 	.word	0x00005e10
        /*02d8*/ 	.word	0x00000009
        /*02dc*/ 	.word	0x00000000
        /*02e0*/ 	.short	0x010a
        /*02e2*/ 	.byte	0x3f
	.zero		1


	//----- nvinfo : EIATTR_NUM_MBARRIERS
	.align		4
.L_37:
        /*02e4*/ 	.byte	0x03, 0x38
        /*02e6*/ 	.short	0x000c


	//----- nvinfo : EIATTR_EXIT_INSTR_OFFSETS
	.align		4
        /*02e8*/ 	.byte	0x04, 0x1c
        /*02ea*/ 	.short	(.L_39 - .L_38)


	//   ....[0]....
.L_38:
        /*02ec*/ 	.word	0x00001360


	//   ....[1]....
        /*02f0*/ 	.word	0x000013c0


	//   ....[2]....
        /*02f4*/ 	.word	0x00004b50


	//   ....[3]....
        /*02f8*/ 	.word	0x00004b80


	//   ....[4]....
        /*02fc*/ 	.word	0x00005b10


	//----- nvinfo : EIATTR_MAX_THREADS
	.align		4
.L_39:
        /*0300*/ 	.byte	0x04, 0x05
        /*0302*/ 	.short	(.L_41 - .L_40)
.L_40:
        /*0304*/ 	.word	0x00000180
        /*0308*/ 	.word	0x00000001
        /*030c*/ 	.word	0x00000001


	//----- nvinfo : EIATTR_CRS_STACK_SIZE
	.align		4
.L_41:
        /*0310*/ 	.byte	0x04, 0x1e
        /*0312*/ 	.short	(.L_43 - .L_42)
.L_42:
        /*0314*/ 	.word	0x00000000


	//----- nvinfo : EIATTR_CBANK_PARAM_SIZE
	.align		4
.L_43:
        /*0318*/ 	.byte	0x03, 0x19
        /*031a*/ 	.short	0x0470


	//----- nvinfo : EIATTR_PARAM_CBANK
	.align		4
        /*031c*/ 	.byte	0x04, 0x0a
        /*031e*/ 	.short	(.L_45 - .L_44)
	.align		4
.L_44:
        /*0320*/ 	.word	index@(.nv.constant0._ZN7cutlass13device_kernelINS_4gemm6kernel13GemmUniversalIN4cute5tupleIJiiiiEEENS1_10collective13CollectiveMmaINS1_34MainloopSm90TmaGmmaWarpSpecializedILi3ENS5_IJNS4_1CILi1EEENSA_ILi2EEESB_EEENS1_32KernelTmaWarpSpecializedPingpongEEENS5_IJNSA_ILi64EEESG_SG_EEENS_6half_tENS5_IJlSB_lEEESI_SJ_NS4_8TiledMMAINS4_8MMA_AtomIJNS4_4SM904GMMA25MMA_64x64x16_F32F16F16_SSILNSN_5MajorE0ELSP_0ELNSN_7ScaleInE1ELSQ_1EEEEEENS4_6LayoutINS5_IJSB_SB_SB_EEENS5_IJNSA_ILi0EEESV_SV_EEEEENS5_IJNS4_10UnderscoreESY_SY_EEEEENS4_23SM90_TMA_LOAD_MULTICASTENS4_14ComposedLayoutINS4_7SwizzleILi3ELi4ELi3EEENS4_18smem_ptr_flag_bitsILi16EEENST_INS5_IJNSA_ILi8EEESG_EEENS5_IJSG_SB_EEEEEEEvNS4_8identityENS4_13SM90_TMA_LOADES1B_vS1C_EENS_8epilogue10collective6detail29Sm90TmaWarpSpecializedAdapterINS1G_15DefaultEpilogueISI_SJ_SJ_NS1F_6thread17LinearCombinationISI_Li1EffLNS1K_9ScaleType4KindE0ELNS_15FloatRoundStyleE2ESI_EENS1_15EpilogueDefaultEEEEEvvEEEEvNT_6ParamsE)
        /*0324*/ 	.short	0x0210
        /*0326*/ 	.short	0x0470


	//----- nvinfo : EIATTR_SW_WAR
	.align		4
.L_45:
        /*0328*/ 	.byte	0x04, 0x36
        /*032a*/ 	.short	(.L_47 - .L_46)
.L_46:
        /*032c*/ 	.word	0x00000008
.L_47:


//--------------------- .nv.callgraph             --------------------------
	.section	.nv.callgraph,"",@"SHT_CUDA_CALLGRAPH"
	.align	4
	.sectionentsize	8
	.align		4
        /*0000*/ 	.word	0x00000000
	.align		4
        /*0004*/ 	.word	0xffffffff
	.align		4
        /*0008*/ 	.word	index@(_ZN7cutlass13device_kernelINS_4gemm6kernel13GemmUniversalIN4cute5tupleIJiiiiEEENS1_10collective13CollectiveMmaINS1_34MainloopSm90TmaGmmaWarpSpecializedILi3ENS5_IJNS4_1CILi1EEENSA_ILi2EEESB_EEENS1_32KernelTmaWarpSpecializedPingpongEEENS5_IJNSA_ILi64EEESG_SG_EEENS_6half_tENS5_IJlSB_lEEESI_SJ_NS4_8TiledMMAINS4_8MMA_AtomIJNS4_4SM904GMMA25MMA_64x64x16_F32F16F16_SSILNSN_5MajorE0ELSP_0ELNSN_7ScaleInE1ELSQ_1EEEEEENS4_6LayoutINS5_IJSB_SB_SB_EEENS5_IJNSA_ILi0EEESV_SV_EEEEENS5_IJNS4_10UnderscoreESY_SY_EEEEENS4_23SM90_TMA_LOAD_MULTICASTENS4_14ComposedLayoutINS4_7SwizzleILi3ELi4ELi3EEENS4_18smem_ptr_flag_bitsILi16EEENST_INS5_IJNSA_ILi8EEESG_EEENS5_IJSG_SB_EEEEEEEvNS4_8identityENS4_13SM90_TMA_LOADES1B_vS1C_EENS_8epilogue10collective6detail29Sm90TmaWarpSpecializedAdapterINS1G_15DefaultEpilogueISI_SJ_SJ_NS1F_6thread17LinearCombinationISI_Li1EffLNS1K_9ScaleType4KindE0ELNS_15FloatRoundStyleE2ESI_EENS1_15EpilogueDefaultEEEEEvvEEEEvNT_6ParamsE)
	.align		4
        /*000c*/ 	.word	index@(__assertfail)
	.align		4
        /*0010*/ 	.word	0x00000000
	.align		4
        /*0014*/ 	.word	0xfffffffe
	.align		4
        /*0018*/ 	.word	0x00000000
	.align		4
        /*001c*/ 	.word	0xfffffffd
	.align		4
        /*0020*/ 	.word	0x00000000
	.align		4
        /*0024*/ 	.word	0xfffffffc


//--------------------- .nv.constant4             --------------------------
	.section	.nv.constant4,"a",@progbits
	.align	8
	.align		8
.nv.constant4:
        /*0000*/ 	.dword	__assertfail
	.align		8
        /*0008*/ 	.dword	__unnamed_1
	.align		8
        /*0010*/ 	.dword	_ZN39_INTERNAL_4be7f496_4_k_cu_7b7cfd19_28254cuda3std3__45__cpo5beginE
	.align		8
        /*0018*/ 	.dword	_ZN39_INTERNAL_4be7f496_4_k_cu_7b7cfd19_28254cuda3std3__45__cpo3endE
	.align		8
        /*0020*/ 	.dword	_ZN39_INTERNAL_4be7f496_4_k_cu_7b7cfd19_28254cuda3std3__45__cpo6cbeginE
	.align		8
        /*0028*/ 	.dword	_ZN39_INTERNAL_4be7f496_4_k_cu_7b7cfd19_28254cuda3std3__45__cpo4cendE
	.align		8
        /*0030*/ 	.dword	_ZN39_INTERNAL_4be7f496_4_k_cu_7b7cfd19_28254cuda3std3__441_GLOBAL__N__4be7f496_4_k_cu_7b7cfd19_28256ignoreE
	.align		8
        /*0038*/ 	.dword	_ZN39_INTERNAL_4be7f496_4_k_cu_7b7cfd19_28254cuda3std3__419piecewise_constructE
	.align		8
        /*0040*/ 	.dword	_ZN39_INTERNAL_4be7f496_4_k_cu_7b7cfd19_28254cuda3std3__48in_placeE
	.align		8
        /*0048*/ 	.dword	_ZN39_INTERNAL_4be7f496_4_k_cu_7b7cfd19_28254cuda3std6ranges3__45__cpo4swapE
	.align		8
        /*0050*/ 	.dword	_ZN39_INTERNAL_4be7f496_4_k_cu_7b7cfd19_28254cuda3std6ranges3__45__cpo9iter_moveE
	.align		8
        /*0058*/ 	.dword	_ZN39_INTERNAL_4be7f496_4_k_cu_7b7cfd19_28254cute7productE
	.align		8
        /*0060*/ 	.dword	_ZN39_INTERNAL_4be7f496_4_k_cu_7b7cfd19_28254cute1_E
	.align		8
        /*0068*/ 	.dword	$str$22
	.align		8
        /*0070*/ 	.dword	$str$23


//--------------------- .text._ZN7cutlass13device_kernelINS_4gemm6kernel13GemmUniversalIN4cute5tupleIJiiiiEEENS1_10collective13CollectiveMmaINS1_34MainloopSm90TmaGmmaWarpSpecializedILi3ENS5_IJNS4_1CILi1EEENSA_ILi2EEESB_EEENS1_32KernelTmaWarpSpecializedPingpongEEENS5_IJNSA_ILi64EEESG_SG_EEENS_6half_tENS5_IJlSB_lEEESI_SJ_NS4_8TiledMMAINS4_8MMA_AtomIJNS4_4SM904GMMA25MMA_64x64x16_F32F16F16_SSILNSN_5MajorE0ELSP_0ELNSN_7ScaleInE1ELSQ_1EEEEEENS4_6LayoutINS5_IJSB_SB_SB_EEENS5_IJNSA_ILi0EEESV_SV_EEEEENS5_IJNS4_10UnderscoreESY_SY_EEEEENS4_23SM90_TMA_LOAD_MULTICASTENS4_14ComposedLayoutINS4_7SwizzleILi3ELi4ELi3EEENS4_18smem_ptr_flag_bitsILi16EEENST_INS5_IJNSA_ILi8EEESG_EEENS5_IJSG_SB_EEEEEEEvNS4_8identityENS4_13SM90_TMA_LOADES1B_vS1C_EENS_8epilogue10collective6detail29Sm90TmaWarpSpecializedAdapterINS1G_15DefaultEpilogueISI_SJ_SJ_NS1F_6thread17LinearCombinationISI_Li1EffLNS1K_9ScaleType4KindE0ELNS_15FloatRoundStyleE2ESI_EENS1_15EpilogueDefaultEEEEEvvEEEEvNT_6ParamsE --------------------------
	.section	.text._ZN7cutlass13device_kernelINS_4gemm6kernel13GemmUniversalIN4cute5tupleIJiiiiEEENS1_10collective13CollectiveMmaINS1_34MainloopSm90TmaGmmaWarpSpecializedILi3ENS5_IJNS4_1CILi1EEENSA_ILi2EEESB_EEENS1_32KernelTmaWarpSpecializedPingpongEEENS5_IJNSA_ILi64EEESG_SG_EEENS_6half_tENS5_IJlSB_lEEESI_SJ_NS4_8TiledMMAINS4_8MMA_AtomIJNS4_4SM904GMMA25MMA_64x64x16_F32F16F16_SSILNSN_5MajorE0ELSP_0ELNSN_7ScaleInE1ELSQ_1EEEEEENS4_6LayoutINS5_IJSB_SB_SB_EEENS5_IJNSA_ILi0EEESV_SV_EEEEENS5_IJNS4_10UnderscoreESY_SY_EEEEENS4_23SM90_TMA_LOAD_MULTICASTENS4_14ComposedLayoutINS4_7SwizzleILi3ELi4ELi3EEENS4_18smem_ptr_flag_bitsILi16EEENST_INS5_IJNSA_ILi8EEESG_EEENS5_IJSG_SB_EEEEEEEvNS4_8identityENS4_13SM90_TMA_LOADES1B_vS1C_EENS_8epilogue10collective6detail29Sm90TmaWarpSpecializedAdapterINS1G_15DefaultEpilogueISI_SJ_SJ_NS1F_6thread17LinearCombinationISI_Li1EffLNS1K_9ScaleType4KindE0ELNS_15FloatRoundStyleE2ESI_EENS1_15EpilogueDefaultEEEEEvvEEEEvNT_6ParamsE,"ax",@progbits
	.align	128
.text._ZN7cutlass13device_kernelINS_4gemm6kernel13GemmUniversalIN4cute5tupleIJiiiiEEENS1_10collective13CollectiveMmaINS1_34MainloopSm90TmaGmmaWarpSpecializedILi3ENS5_IJNS4_1CILi1EEENSA_ILi2EEESB_EEENS1_32KernelTmaWarpSpecializedPingpongEEENS5_IJNSA_ILi64EEESG_SG_EEENS_6half_tENS5_IJlSB_lEEESI_SJ_NS4_8TiledMMAINS4_8MMA_AtomIJNS4_4SM904GMMA25MMA_64x64x16_F32F16F16_SSILNSN_5MajorE0ELSP_0ELNSN_7ScaleInE1ELSQ_1EEEEEENS4_6LayoutINS5_IJSB_SB_SB_EEENS5_IJNSA_ILi0EEESV_SV_EEEEENS5_IJNS4_10UnderscoreESY_SY_EEEEENS4_23SM90_TMA_LOAD_MULTICASTENS4_14ComposedLayoutINS4_7SwizzleILi3ELi4ELi3EEENS4_18smem_ptr_flag_bitsILi16EEENST_INS5_IJNSA_ILi8EEESG_EEENS5_IJSG_SB_EEEEEEEvNS4_8identityENS4_13SM90_TMA_LOADES1B_vS1C_EENS_8epilogue10collective6detail29Sm90TmaWarpSpecializedAdapterINS1G_15DefaultEpilogueISI_SJ_SJ_NS1F_6thread17LinearCombinationISI_Li1EffLNS1K_9ScaleType4KindE0ELNS_15FloatRoundStyleE2ESI_EENS1_15EpilogueDefaultEEEEEvvEEEEvNT_6ParamsE:
        .type           _ZN7cutlass13device_kernelINS_4gemm6kernel13GemmUniversalIN4cute5tupleIJiiiiEEENS1_10collective13CollectiveMmaINS1_34MainloopSm90TmaGmmaWarpSpecializedILi3ENS5_IJNS4_1CILi1EEENSA_ILi2EEESB_EEENS1_32KernelTmaWarpSpecializedPingpongEEENS5_IJNSA_ILi64EEESG_SG_EEENS_6half_tENS5_IJlSB_lEEESI_SJ_NS4_8TiledMMAINS4_8MMA_AtomIJNS4_4SM904GMMA25MMA_64x64x16_F32F16F16_SSILNSN_5MajorE0ELSP_0ELNSN_7ScaleInE1ELSQ_1EEEEEENS4_6LayoutINS5_IJSB_SB_SB_EEENS5_IJNSA_ILi0EEESV_SV_EEEEENS5_IJNS4_10UnderscoreESY_SY_EEEEENS4_23SM90_TMA_LOAD_MULTICASTENS4_14ComposedLayoutINS4_7SwizzleILi3ELi4ELi3EEENS4_18smem_ptr_flag_bitsILi16EEENST_INS5_IJNSA_ILi8EEESG_EEENS5_IJSG_SB_EEEEEEEvNS4_8identityENS4_13SM90_TMA_LOADES1B_vS1C_EENS_8epilogue10collective6detail29Sm90TmaWarpSpecializedAdapterINS1G_15DefaultEpilogueISI_SJ_SJ_NS1F_6thread17LinearCombinationISI_Li1EffLNS1K_9ScaleType4KindE0ELNS_15FloatRoundStyleE2ESI_EENS1_15EpilogueDefaultEEEEEvvEEEEvNT_6ParamsE,@function
        .size           _ZN7cutlass13device_kernelINS_4gemm6kernel13GemmUniversalIN4cute5tupleIJiiiiEEENS1_10collective13CollectiveMmaINS1_34MainloopSm90TmaGmmaWarpSpecializedILi3ENS5_IJNS4_1CILi1EEENSA_ILi2EEESB_EEENS1_32KernelTmaWarpSpecializedPingpongEEENS5_IJNSA_ILi64EEESG_SG_EEENS_6half_tENS5_IJlSB_lEEESI_SJ_NS4_8TiledMMAINS4_8MMA_AtomIJNS4_4SM904GMMA25MMA_64x64x16_F32F16F16_SSILNSN_5MajorE0ELSP_0ELNSN_7ScaleInE1ELSQ_1EEEEEENS4_6LayoutINS5_IJSB_SB_SB_EEENS5_IJNSA_ILi0EEESV_SV_EEEEENS5_IJNS4_10UnderscoreESY_SY_EEEEENS4_23SM90_TMA_LOAD_MULTICASTENS4_14ComposedLayoutINS4_7SwizzleILi3ELi4ELi3EEENS4_18smem_ptr_flag_bitsILi16EEENST_INS5_IJNSA_ILi8EEESG_EEENS5_IJSG_SB_EEEEEEEvNS4_8identityENS4_13SM90_TMA_LOADES1B_vS1C_EENS_8epilogue10collective6detail29Sm90TmaWarpSpecializedAdapterINS1G_15DefaultEpilogueISI_SJ_SJ_NS1F_6thread17LinearCombinationISI_Li1EffLNS1K_9ScaleType4KindE0ELNS_15FloatRoundStyleE2ESI_EENS1_15EpilogueDefaultEEEEEvvEEEEvNT_6ParamsE,(.L_x_135 - _ZN7cutlass13device_kernelINS_4gemm6kernel13GemmUniversalIN4cute5tupleIJiiiiEEENS1_10collective13CollectiveMmaINS1_34MainloopSm90TmaGmmaWarpSpecializedILi3ENS5_IJNS4_1CILi1EEENSA_ILi2EEESB_EEENS1_32KernelTmaWarpSpecializedPingpongEEENS5_IJNSA_ILi64EEESG_SG_EEENS_6half_tENS5_IJlSB_lEEESI_SJ_NS4_8TiledMMAINS4_8MMA_AtomIJNS4_4SM904GMMA25MMA_64x64x16_F32F16F16_SSILNSN_5MajorE0ELSP_0ELNSN_7ScaleInE1ELSQ_1EEEEEENS4_6LayoutINS5_IJSB_SB_SB_EEENS5_IJNSA_ILi0EEESV_SV_EEEEENS5_IJNS4_10UnderscoreESY_SY_EEEEENS4_23SM90_TMA_LOAD_MULTICASTENS4_14ComposedLayoutINS4_7SwizzleILi3ELi4ELi3EEENS4_18smem_ptr_flag_bitsILi16EEENST_INS5_IJNSA_ILi8EEESG_EEENS5_IJSG_SB_EEEEEEEvNS4_8identityENS4_13SM90_TMA_LOADES1B_vS1C_EENS_8epilogue10collective6detail29Sm90TmaWarpSpecializedAdapterINS1G_15DefaultEpilogueISI_SJ_SJ_NS1F_6thread17LinearCombinationISI_Li1EffLNS1K_9ScaleType4KindE0ELNS_15FloatRoundStyleE2ESI_EENS1_15EpilogueDefaultEEEEEvvEEEEvNT_6ParamsE)
        .other          _ZN7cutlass13device_kernelINS_4gemm6kernel13GemmUniversalIN4cute5tupleIJiiiiEEENS1_10collective13CollectiveMmaINS1_34MainloopSm90TmaGmmaWarpSpecializedILi3ENS5_IJNS4_1CILi1EEENSA_ILi2EEESB_EEENS1_32KernelTmaWarpSpecializedPingpongEEENS5_IJNSA_ILi64EEESG_SG_EEENS_6half_tENS5_IJlSB_lEEESI_SJ_NS4_8TiledMMAINS4_8MMA_AtomIJNS4_4SM904GMMA25MMA_64x64x16_F32F16F16_SSILNSN_5MajorE0ELSP_0ELNSN_7ScaleInE1ELSQ_1EEEEEENS4_6LayoutINS5_IJSB_SB_SB_EEENS5_IJNSA_ILi0EEESV_SV_EEEEENS5_IJNS4_10UnderscoreESY_SY_EEEEENS4_23SM90_TMA_LOAD_MULTICASTENS4_14ComposedLayoutINS4_7SwizzleILi3ELi4ELi3EEENS4_18smem_ptr_flag_bitsILi16EEENST_INS5_IJNSA_ILi8EEESG_EEENS5_IJSG_SB_EEEEEEEvNS4_8identityENS4_13SM90_TMA_LOADES1B_vS1C_EENS_8epilogue10collective6detail29Sm90TmaWarpSpecializedAdapterINS1G_15DefaultEpilogueISI_SJ_SJ_NS1F_6thread17LinearCombinationISI_Li1EffLNS1K_9ScaleType4KindE0ELNS_15FloatRoundStyleE2ESI_EENS1_15EpilogueDefaultEEEEEvvEEEEvNT_6ParamsE,@"STO_CUDA_ENTRY STV_DEFAULT"
_ZN7cutlass13device_kernelINS_4gemm6kernel13GemmUniversalIN4cute5tupleIJiiiiEEENS1_10collective13CollectiveMmaINS1_34MainloopSm90TmaGmmaWarpSpecializedILi3ENS5_IJNS4_1CILi1EEENSA_ILi2EEESB_EEENS1_32KernelTmaWarpSpecializedPingpongEEENS5_IJNSA_ILi64EEESG_SG_EEENS_6half_tENS5_IJlSB_lEEESI_SJ_NS4_8TiledMMAINS4_8MMA_AtomIJNS4_4SM904GMMA25MMA_64x64x16_F32F16F16_SSILNSN_5MajorE0ELSP_0ELNSN_7ScaleInE1ELSQ_1EEEEEENS4_6LayoutINS5_IJSB_SB_SB_EEENS5_IJNSA_ILi0EEESV_SV_EEEEENS5_IJNS4_10UnderscoreESY_SY_EEEEENS4_23SM90_TMA_LOAD_MULTICASTENS4_14ComposedLayoutINS4_7SwizzleILi3ELi4ELi3EEENS4_18smem_ptr_flag_bitsILi16EEENST_INS5_IJNSA_ILi8EEESG_EEENS5_IJSG_SB_EEEEEEEvNS4_8identityENS4_13SM90_TMA_LOADES1B_vS1C_EENS_8epilogue10collective6detail29Sm90TmaWarpSpecializedAdapterINS1G_15DefaultEpilogueISI_SJ_SJ_NS1F_6thread17LinearCombinationISI_Li1EffLNS1K_9ScaleType4KindE0ELNS_15FloatRoundStyleE2ESI_EENS1_15EpilogueDefaultEEEEEvvEEEEvNT_6ParamsE:
[----:B------:R-:W0:Y:S02]  /*0000*/  LDC R1, c[0x0][0x28] ;  /* 0x00000a00ff017b82 */ /* 0x000e240000000800 */
[----:B0-----:R-:W-:Y:S01]  /*0010*/  VIADD R1, R1, 0xfffffff8 ;  /* 0xfffffff801017836 */ /* 0x001fe20000000000 */
[----:B------:R-:W0:Y:S01]  /*0020*/  S2R R4, SR_TID.X ;  /* 0x0000000000047919 */ /* 0x000e220000002100 */
[----:B------:R-:W-:Y:S01]  /*0030*/  ELECT P0, URZ, PT ;  /* 0x00000000003f782f */ /* 0x000fe20003800000 */
[----:B------:R-:W-:Y:S01]  /*0040*/  BSSY B0, `(.L_x_0) ;  /* 0x000000f000007945 */ /* 0x000fe20003800000 */
[--C-:B0-----:R-:W-:Y:S02]  /*0050*/  SHF.R.U32.HI R2, RZ, 0x5, R4.reuse ;  /* 0x00000005ff027819 */ /* 0x101fe40000011604 */
[----:B------:R-:W-:-:S03]  /*0060*/  SHF.R.U32.HI R7, RZ, 0x7, R4 ;  /* 0x00000007ff077819 */ /* 0x000fc60000011604 */
[----:B------:R-:W0:Y:S04]  /*0070*/  SHFL.IDX PT, R5, R2, RZ, 0x1f ;  /* 0x00001fff02057589 */ /* 0x000e2800000e0000 */
[----:B------:R1:W2:Y:S01]  /*0080*/  SHFL.IDX PT, R10, R7, RZ, 0x1f ;  /* 0x00001fff070a7589 */ /* 0x0002a200000e0000 */
[----:B0-----:R-:W-:-:S13]  /*0090*/  ISETP.NE.OR P0, PT, R5, RZ, !P0 ;  /* 0x000000ff0500720c */ /* 0x001fda0004705670 */
[----:B-12---:R-:W-:Y:S05]  /*00a0*/  @P0 BRA `(.L_x_1) ;  /* 0x0000000000200947 */ /* 0x006fea0003800000 */
[----:B------:R-:W-:Y:S02]  /*00b0*/  ULDC.64 UR4, c[0x0][0x198] ;  /* 0x0000660000047ab9 */ /* 0x000fe40000000a00 */
[----:B------:R-:W-:Y:S02]  /*00c0*/  UIADD3 UR6, UP0, UR4, 0xf0, URZ ;  /* 0x000000f004067890 */ /* 0x000fe4000ff1e03f */
[----:B------:R-:W-:Y:S02]  /*00d0*/  UIADD3 UR4, UP1, UR4, 0x1f0, URZ ;  /* 0x000001f004047890 */ /* 0x000fe4000ff3e03f */
[----:B------:R-:W-:Y:S02]  /*00e0*/  UIADD3.X UR7, URZ, UR5, URZ, UP0, !UPT ;  /* 0x000000053f077290 */ /* 0x000fe400087fe43f */
[----:B------:R-:W-:-:S07]  /*00f0*/  UIADD3.X UR5, URZ, UR5, URZ, UP1, !UPT ;  /* 0x000000053f057290 */ /* 0x000fce0008ffe43f */
[----:B------:R0:W-:Y:S02]  /*0100*/  UTMACCTL.PF [UR6] ;  /* 0x00000000060079b9 */ /* 0x0001e40008040000 */
[----:B------:R0:W-:Y:S02]  /*0110*/  UTMACCTL.PF [UR4] ;  /* 0x00000000040079b9 */ /* 0x0001e40008040000 */
[----:B0-----:R-:W-:Y:S01]  /*0120*/  NOP ;  /* 0x0000000000007918 */ /* 0x001fe20000000000 */
.L_x_1:
[----:B------:R-:W-:Y:S05]  /*0130*/  BSYNC B0 ;  /* 0x0000000000007941 */ /* 0x000fea0003800000 */
.L_x_0:
[----:B------:R-:W0:Y:S02]  /*0140*/  SHFL.IDX PT, R8, R2, RZ, 0x1f ;  /* 0x00001fff02087589 */ /* 0x000e2400000e0000 */
[----:B0-----:R-:W-:-:S13]  /*0150*/  ISETP.NE.AND P0, PT, R8, RZ, PT ;  /* 0x000000ff0800720c */ /* 0x001fda0003f05270 */
[----:B------:R-:W-:Y:S05]  /*0160*/  @P0 BRA `(.L_x_2) ;  /* 0x0000000000500947 */ /* 0x000fea0003800000 */
[----:B------:R-:W0:Y:S01]  /*0170*/  S2UR UR8, SR_CgaCtaId ;  /* 0x00000000000879c3 */ /* 0x000e220000008800 */
[----:B------:R-:W-:Y:S01]  /*0180*/  UMOV UR4, 0x400 ;  /* 0x0000040000047882 */ /* 0x000fe20000000000 */
[----:B------:R-:W-:Y:S01]  /*0190*/  UMOV UR5, 0x1 ;  /* 0x0000000100057882 */ /* 0x000fe20000000000 */
[----:B------:R-:W-:Y:S01]  /*01a0*/  UMOV UR6, 0x2 ;  /* 0x0000000200067882 */ /* 0x000fe20000000000 */
[----:B------:R-:W-:Y:S01]  /*01b0*/  ELECT P0, URZ, PT ;  /* 0x00000000003f782f */ /* 0x000fe20003800000 */
[----:B------:R-:W-:-:S04]  /*01c0*/  UIADD3 UR6, -UR6, 0x100000, URZ ;  /* 0x0010000006067890 */ /* 0x000fc8000fffe13f */
[----:B------:R-:W-:Y:S02]  /*01d0*/  USHF.L.U32 UR7, UR6, 0xb, URZ ;  /* 0x0000000b06077899 */ /* 0x000fe4000800063f */
[----:B------:R-:W-:Y:S02]  /*01e0*/  USHF.L.U32 UR6, UR6, 0x1, URZ ;  /* 0x0000000106067899 */ /* 0x000fe4000800063f */
[----:B0-----:R-:W-:Y:S02]  /*01f0*/  ULEA UR8, UR8, UR4, 0x18 ;  /* 0x0000000408087291 */ /* 0x001fe4000f8ec03f */
[----:B------:R-:W-:-:S04]  /*0200*/  UIADD3 UR4, -UR5, 0x100000, URZ ;  /* 0x0010000005047890 */ /* 0x000fc8000fffe13f */
[----:B------:R-:W-:Y:S02]  /*0210*/  USHF.L.U32 UR5, UR4, 0xb, URZ ;  /* 0x0000000b04057899 */ /* 0x000fe4000800063f */
[----:B------:R-:W-:Y:S01]  /*0220*/  USHF.L.U32 UR4, UR4, 0x1, URZ ;  /* 0x0000000104047899 */ /* 0x000fe2000800063f */
[----:B------:R-:W0:Y:S11]  /*0230*/  FENCE.VIEW.ASYNC.S ;  /* 0x00000000000073c6 */ /* 0x000e360000000000 */
[----:B0-----:R0:W1:Y:S01]  /*0240*/  SYNCS.EXCH.64 URZ, [UR8], UR4 ;  /* 0x00000004083f75b2 */ /* 0x0010620008000100 */
[----:B------:R0:W2:Y:S01]  /*0250*/  SYNCS.EXCH.64 URZ, [UR8+0x18], UR6 ;  /* 0x00001806083f75b2 */ /* 0x0000a20008000100 */
[----:B------:R0:W3:Y:S01]  /*0260*/  SYNCS.EXCH.64 URZ, [UR8+0x8], UR4 ;  /* 0x00000804083f75b2 */ /* 0x0000e20008000100 */
[----:B------:R0:W4:Y:S01]  /*0270*/  SYNCS.EXCH.64 URZ, [UR8+0x20], UR6 ;  /* 0x00002006083f75b2 */ /* 0x0001220008000100 */
[----:B------:R0:W0:Y:S01]  /*0280*/  SYNCS.EXCH.64 URZ, [UR8+0x10], UR4 ;  /* 0x00001004083f75b2 */ /* 0x0000220008000100 */
[----:B------:R0:W0:Y:S01]  /*0290*/  SYNCS.EXCH.64 URZ, [UR8+0x28], UR6 ;  /* 0x00002806083f75b2 */ /* 0x0000220008000100 */
[----:B------:R-:W-:Y:S01]  /*02a0*/  NOP ;  /* 0x0000000000007918 */ /* 0x000fe20000000000 */
.L_x_2:
[----:B------:R-:W5:Y:S01]  /*02b0*/  SHFL.IDX PT, R11, R2, RZ, 0x1f ;  /* 0x00001fff020b7589 */ /* 0x000f6200000e0000 */
[----:B------:R-:W1:Y:S01]  /*02c0*/  S2UR UR12, SR_CTAID.X ;  /* 0x00000000000c79c3 */ /* 0x000e620000002500 */
[----:B------:R-:W-:Y:S02]  /*02d0*/  SHF.R.S32.HI R3, RZ, 0x1f, R4 ;  /* 0x0000001fff037819 */ /* 0x000fe40000011404 */
[----:B------:R-:W-:Y:S01]  /*02e0*/  ELECT P0, URZ, PT ;  /* 0x00000000003f782f */ /* 0x000fe20003800000 */
[----:B------:R-:W2:Y:S01]  /*02f0*/  SHFL.IDX PT, R9, R2, RZ, 0x1f ;  /* 0x00001fff02097589 */ /* 0x000ea200000e0000 */
[----:B------:R-:W-:Y:S02]  /*0300*/  ELECT P1, URZ, PT ;  /* 0x00000000003f782f */ /* 0x000fe40003820000 */
[----:B------:R-:W-:Y:S01]  /*0310*/  LEA.HI R3, R3, R4, RZ, 0x7 ;  /* 0x0000000403037211 */ /* 0x000fe200078f38ff */
[----:B0-----:R-:W-:Y:S01]  /*0320*/  ULDC UR4, c[0x0][0x150] ;  /* 0x0000540000047ab9 */ /* 0x001fe20000000800 */
[----:B------:R-:W0:Y:S01]  /*0330*/  S2R R6, SR_CTAID.Y ;  /* 0x0000000000067919 */ /* 0x000e220000002600 */
[----:B------:R-:W3:Y:S01]  /*0340*/  LDC R21, c[0x0][0x148] ;  /* 0x00005200ff157b82 */ /* 0x000ee20000000800 */
[----:B------:R-:W-:Y:S01]  /*0350*/  LOP3.LUT R3, R3, 0xffffff80, RZ, 0xc0, !PT ;  /* 0xffffff8003037812 */ /* 0x000fe200078ec0ff */
[----:B------:R-:W-:Y:S01]  /*0360*/  UMOV UR11, 0x80 ;  /* 0x00000080000b7882 */ /* 0x000fe20000000000 */
[----:B------:R-:W-:Y:S01]  /*0370*/  NOP ;  /* 0x0000000000007918 */ /* 0x000fe20000000000 */
[----:B------:R-:W-:Y:S01]  /*0380*/  NOP ;  /* 0x0000000000007918 */ /* 0x000fe20000000000 */
[C---:B------:R-:W-:Y:S01]  /*0390*/  VIADD R35, R10.reuse, 0xffffffff ;  /* 0xffffffff0a237836 */ /* 0x040fe20000000000 */
[----:B------:R-:W-:Y:S01]  /*03a0*/  ISETP.NE.AND P2, PT, R10, RZ, PT ;  /* 0x000000ff0a00720c */ /* 0x000fe20003f45270 */
[----:B------:R-:W-:Y:S01]  /*03b0*/  IMAD.IADD R3, R4, 0x1, -R3 ;  /* 0x0000000104037824 */ /* 0x000fe200078e0a03 */
[----:B------:R-:W4:Y:S02]  /*03c0*/  LDC R15, c[0x0][0x140] ;  /* 0x00005000ff0f7b82 */ /* 0x000f240000000800 */
[----:B------:R-:W-:-:S02]  /*03d0*/  ISETP.GE.U32.AND P5, PT, R35, 0x2, PT ;  /* 0x000000022300780c */ /* 0x000fc40003fa6070 */
[----:B------:R-:W-:Y:S02]  /*03e0*/  SHF.R.S32.HI R0, RZ, 0x1f, R3 ;  /* 0x0000001fff007819 */ /* 0x000fe40000011403 */
[----:B-----5:R-:W-:Y:S02]  /*03f0*/  ISETP.NE.OR P0, PT, R11, RZ, !P0 ;  /* 0x000000ff0b00720c */ /* 0x020fe40004705670 */
[----:B------:R-:W5:Y:S01]  /*0400*/  LDC R14, c[0x0][0x144] ;  /* 0x00005100ff0e7b82 */ /* 0x000f620000000800 */
[----:B------:R-:W-:Y:S02]  /*0410*/  SHF.R.S32.HI R11, RZ, 0x1f, R8 ;  /* 0x0000001fff0b7819 */ /* 0x000fe40000011408 */
[----:B--2---:R-:W-:Y:S02]  /*0420*/  ISETP.NE.OR P1, PT, R9, RZ, !P1 ;  /* 0x000000ff0900720c */ /* 0x004fe40004f25670 */
[----:B------:R-:W-:Y:S02]  /*0430*/  LEA.HI R11, R11, R8, RZ, 0x2 ;  /* 0x000000080b0b7211 */ /* 0x000fe400078f10ff */
[----:B-1----:R-:W-:-:S02]  /*0440*/  I2FP.F32.U32 R13, UR12 ;  /* 0x0000000c000d7c45 */ /* 0x002fc40008201000 */
[----:B------:R-:W-:Y:S02]  /*0450*/  LOP3.LUT R11, R11, 0x3ffffffc, RZ, 0xc0, !PT ;  /* 0x3ffffffc0b0b7812 */ /* 0x000fe400078ec0ff */
[----:B------:R-:W-:Y:S01]  /*0460*/  LEA.HI R2, R0, R3, RZ, 0x3 ;  /* 0x0000000300027211 */ /* 0x000fe200078f18ff */
[----:B------:R-:W-:Y:S01]  /*0470*/  VOTEU.ALL UP0, P0 ;  /* 0x00000000003f7886 */ /* 0x000fe20000000000 */
[----:B------:R-:W-:Y:S01]  /*0480*/  FMUL R13, R13, UR4 ;  /* 0x000000040d0d7c20 */ /* 0x000fe20008400000 */
[----:B------:R-:W-:Y:S01]  /*0490*/  IMAD.IADD R11, R8, 0x1, -R11 ;  /* 0x00000001080b7824 */ /* 0x000fe200078e0a0b */
[----:B0-----:R-:W-:Y:S01]  /*04a0*/  I2FP.F32.U32 R8, R6 ;  /* 0x0000000600087245 */ /* 0x001fe20000201000 */
[----:B------:R-:W-:Y:S01]  /*04b0*/  VOTEU.ALL UP1, P1 ;  /* 0x00000000003f7886 */ /* 0x000fe20000820000 */
[----:B------:R-:W0:Y:S01]  /*04c0*/  @!UP0 S2UR UR7, SR_CgaCtaId ;  /* 0x00000000000789c3 */ /* 0x000e220000008800 */
[----:B------:R-:W-:Y:S01]  /*04d0*/  ULDC UR4, c[0x0][0x154] ;  /* 0x0000550000047ab9 */ /* 0x000fe20000000800 */
[--C-:B------:R-:W-:Y:S01]  /*04e0*/  SHF.R.S32.HI R9, RZ, 0x3, R2.reuse ;  /* 0x00000003ff097819 */ /* 0x100fe20000011402 */
[----:B------:R-:W-:Y:S01]  /*04f0*/  FMUL R8, R8, UR4 ;  /* 0x0000000408087c20 */ /* 0x000fe20008400000 */
[----:B------:R-:W-:Y:S01]  /*0500*/  SHF.R.S32.HI R12, RZ, 0x1f, R2 ;  /* 0x0000001fff0c7819 */ /* 0x000fe20000011402 */
[----:B------:R-:W1:Y:S01]  /*0510*/  F2I.U32.TRUNC.NTZ R13, R13 ;  /* 0x0000000d000d7305 */ /* 0x000e62000020f000 */
[----:B------:R-:W-:Y:S01]  /*0520*/  SHF.R.S32.HI R2, RZ, 0x1f, R5 ;  /* 0x0000001fff027819 */ /* 0x000fe20000011405 */
[----:B------:R-:W-:Y:S01]  /*0530*/  UMOV UR4, 0x20 ;  /* 0x0000002000047882 */ /* 0x000fe20000000000 */
[----:B------:R-:W2:Y:S01]  /*0540*/  @!UP1 S2UR UR10, SR_CgaCtaId ;  /* 0x00000000000a99c3 */ /* 0x000ea20000008800 */
[----:B------:R-:W-:Y:S01]  /*0550*/  LEA.HI R12, R12, R9, RZ, 0x2 ;  /* 0x000000090c0c7211 */ /* 0x000fe200078f10ff */
[----:B------:R-:W-:Y:S01]  /*0560*/  @!UP0 UMOV UR6, 0x400 ;  /* 0x0000040000068882 */ /* 0x000fe20000000000 */
[----:B------:R-:W-:Y:S01]  /*0570*/  LEA.HI R2, R2, R5, RZ, 0x2 ;  /* 0x0000000502027211 */ /* 0x000fe200078f10ff */
[----:B------:R-:W-:-:S04]  /*0580*/  @!UP0 UIADD3 UR4, -UR4, 0x100000, URZ ;  /* 0x0010000004048890 */ /* 0x000fc8000fffe13f */
[----:B------:R-:W-:Y:S02]  /*0590*/  @!UP0 USHF.L.U32 UR5, UR4, 0xb, URZ ;  /* 0x0000000b04058899 */ /* 0x000fe4000800063f */
[----:B------:R-:W-:Y:S01]  /*05a0*/  @!UP0 USHF.L.U32 UR4, UR4, 0x1, URZ ;  /* 0x0000000104048899 */ /* 0x000fe2000800063f */
[----:B------:R-:W3:Y:S01]  /*05b0*/  F2I.U32.TRUNC.NTZ R8, R8 ;  /* 0x0000000800087305 */ /* 0x000ee2000020f000 */
[----:B------:R-:W-:Y:S01]  /*05c0*/  LOP3.LUT R12, R12, 0xfffffffc, RZ, 0xc0, !PT ;  /* 0xfffffffc0c0c7812 */ /* 0x000fe200078ec0ff */
[----:B------:R-:W-:Y:S01]  /*05d0*/  @!UP1 UMOV UR9, 0x400 ;  /* 0x0000040000099882 */ /* 0x000fe20000000000 */
[----:B------:R-:W-:Y:S01]  /*05e0*/  LOP3.LUT R2, R2, 0xfffffffc, RZ, 0xc0, !PT ;  /* 0xfffffffc02027812 */ /* 0x000fe200078ec0ff */
[----:B------:R-:W-:Y:S01]  /*05f0*/  VOTEU.ALL UP2, P1 ;  /* 0x00000000003f7886 */ /* 0x000fe20000840000 */
[----:B------:R-:W-:Y:S01]  /*0600*/  VOTEU.ALL UP3, P1 ;  /* 0x00000000003f7886 */ /* 0x000fe20000860000 */
[----:B------:R-:W-:Y:S01]  /*0610*/  IMAD.IADD R12, R9, 0x1, -R12 ;  /* 0x00000001090c7824 */ /* 0x000fe200078e0a0c */
[----:B------:R-:W-:Y:S01]  /*0620*/  VOTEU.ALL UP4, P1 ;  /* 0x00000000003f7886 */ /* 0x000fe20000880000 */
[----:B------:R-:W-:Y:S01]  /*0630*/  IMAD.IADD R5, R5, 0x1, -R2 ;  /* 0x0000000105057824 */ /* 0x000fe200078e0a02 */
[----:B------:R-:W-:Y:S01]  /*0640*/  VOTEU.ALL UP5, P1 ;  /* 0x00000000003f7886 */ /* 0x000fe200008a0000 */
[----:B------:R-:W-:Y:S01]  /*0650*/  IMAD R11, R11, 0x4, R12 ;  /* 0x000000040b0b7824 */ /* 0x000fe200078e020c */
[----:B0-----:R-:W-:Y:S01]  /*0660*/  @!UP0 ULEA UR8, UR7, UR6, 0x18 ;  /* 0x0000000607088291 */ /* 0x001fe2000f8ec03f */
[----:B-1----:R-:W-:Y:S01]  /*0670*/  IMAD.MOV R13, RZ, RZ, -R13 ;  /* 0x000000ffff0d7224 */ /* 0x002fe200078e0a0d */
[----:B------:R-:W-:-:S04]  /*0680*/  @!UP1 UIADD3 UR6, -UR11, 0x100000, URZ ;  /* 0x001000000b069890 */ /* 0x000fc8000fffe13f */
[----:B------:R-:W-:Y:S02]  /*0690*/  @!UP1 USHF.L.U32 UR7, UR6, 0xb, URZ ;  /* 0x0000000b06079899 */ /* 0x000fe4000800063f */
[----:B------:R-:W-:Y:S01]  /*06a0*/  @!UP1 USHF.L.U32 UR6, UR6, 0x1, URZ ;  /* 0x0000000106069899 */ /* 0x000fe2000800063f */
[----:B------:R-:W-:Y:S01]  /*06b0*/  IMAD.SHL.U32 R56, R11, 0x4, RZ ;  /* 0x000000040b387824 */ /* 0x000fe200078e00ff */
[----:B------:R-:W-:Y:S01]  /*06c0*/  ISETP.NE.AND P1, PT, R5, 0x3, PT ;  /* 0x000000030500780c */ /* 0x000fe20003f25270 */
[----:B---3--:R-:W-:Y:S01]  /*06d0*/  IMAD.MOV R24, RZ, RZ, -R8 ;  /* 0x000000ffff187224 */ /* 0x008fe200078e0a08 */
[----:B----4-:R-:W-:Y:S01]  /*06e0*/  ISETP.EQ.U32.AND P3, PT, R15, 0x1, PT ;  /* 0x000000010f00780c */ /* 0x010fe20003f62070 */
[----:B------:R-:W-:Y:S01]  /*06f0*/  VOTEU.ALL UP0, P0 ;  /* 0x00000000003f7886 */ /* 0x000fe20000000000 */
[----:B--2---:R-:W-:Y:S01]  /*0700*/  @!UP1 ULEA UR9, UR10, UR9, 0x18 ;  /* 0x000000090a099291 */ /* 0x004fe2000f8ec03f */
[----:B------:R-:W-:Y:S01]  /*0710*/  IMAD R9, R21, R24, R6 ;  /* 0x0000001815097224 */ /* 0x000fe200078e0206 */
[----:B------:R-:W-:Y:S01]  /*0720*/  LOP3.LUT R56, R11, 0xc, R56, 0x78, !PT ;  /* 0x0000000c0b387812 */ /* 0x000fe200078e7838 */
[----:B-----5:R-:W-:Y:S01]  /*0730*/  IMAD R20, R14, R13, UR12 ;  /* 0x0000000c0e147e24 */ /* 0x020fe2000f8e020d */
[----:B------:R-:W-:Y:S01]  /*0740*/  VOTEU.ALL UP1, P0 ;  /* 0x00000000003f7886 */ /* 0x000fe20000020000 */
[----:B------:R-:W-:Y:S01]  /*0750*/  LOP3.LUT P0, RZ, R3, 0x7, RZ, 0xc0, !PT ;  /* 0x0000000703ff7812 */ /* 0x000fe2000780c0ff */
[----:B------:R-:W0:Y:S02]  /*0760*/  FENCE.VIEW.ASYNC.S ;  /* 0x00000000000073c6 */ /* 0x000e240000000000 */
[----:B0-----:R0:W1:Y:S01]  /*0770*/  @!UP0 SYNCS.EXCH.64 URZ, [UR8+0x60], UR4 ;  /* 0x00006004083f85b2 */ /* 0x0010620008000100 */
[----:B------:R-:W-:Y:S01]  /*0780*/  ISETP.NE.AND P4, PT, R9, R56, PT ;  /* 0x000000380900720c */ /* 0x000fe20003f85270 */
[----:B------:R0:W2:Y:S01]  /*0790*/  SHFL.IDX PT, R14, R7, RZ, 0x1f ;  /* 0x00001fff070e7589 */ /* 0x0000a200000e0000 */
[----:B------:R-:W-:-:S02]  /*07a0*/  ISETP.EQ.OR P1, PT, R5, RZ, !P1 ;  /* 0x000000ff0500720c */ /* 0x000fc40004f22670 */
[----:B------:R-:W-:Y:S02]  /*07b0*/  ISETP.LT.U32.AND P0, PT, R56, 0x2, !P0 ;  /* 0x000000023800780c */ /* 0x000fe40004701070 */
[----:B------:R-:W-:Y:S02]  /*07c0*/  ISETP.EQ.OR P4, PT, R20, RZ, !P4 ;  /* 0x000000ff1400720c */ /* 0x000fe40006782670 */
[----:B------:R-:W-:Y:S02]  /*07d0*/  ISETP.EQ.AND P1, PT, R10, RZ, P1 ;  /* 0x000000ff0a00720c */ /* 0x000fe40000f22270 */
[----:B------:R-:W-:Y:S02]  /*07e0*/  PLOP3.LUT P0, PT, P0, P4, PT, 0x80, 0x0 ;  /* 0x000000000000781c */ /* 0x000fe40000709070 */
[----:B------:R-:W-:Y:S02]  /*07f0*/  SEL R16, RZ, 0x1, !P1 ;  /* 0x00000001ff107807 */ /* 0x000fe40004800000 */
[----:B------:R-:W-:Y:S01]  /*0800*/  P2R R67, PR, RZ, 0x1 ;  /* 0x00000001ff437803 */ /* 0x000fe20000000000 */
[----:B------:R0:W3:Y:S01]  /*0810*/  @!UP1 SYNCS.EXCH.64 URZ, [UR8+0x68], UR4 ;  /* 0x00006804083f95b2 */ /* 0x0000e20008000100 */
[----:B------:R-:W-:Y:S01]  /*0820*/  NOP ;  /* 0x0000000000007918 */ /* 0x000fe20000000000 */
[----:B------:R-:W-:Y:S01]  /*0830*/  SEL R16, R16, 0x2, P5 ;  /* 0x0000000210107807 */ /* 0x000fe20002800000 */
[----:B------:R0:W4:Y:S01]  /*0840*/  @!UP2 SYNCS.EXCH.64 URZ, [UR9+0x40], UR6 ;  /* 0x00004006093fa5b2 */ /* 0x0001220008000100 */
[----:B------:R0:W0:Y:S01]  /*0850*/  @!UP3 SYNCS.EXCH.64 URZ, [UR9+0x48], UR6 ;  /* 0x00004806093fb5b2 */ /* 0x0000220008000100 */
[----:B------:R0:W0:Y:S01]  /*0860*/  @!UP4 SYNCS.EXCH.64 URZ, [UR9+0x50], UR6 ;  /* 0x00005006093fc5b2 */ /* 0x0000220008000100 */
[----:B------:R0:W0:Y:S01]  /*0870*/  @!UP5 SYNCS.EXCH.64 URZ, [UR9+0x58], UR6 ;  /* 0x00005806093fd5b2 */ /* 0x0000220008000100 */
[----:B------:R-:W-:Y:S01]  /*0880*/  NOP ;  /* 0x0000000000007918 */ /* 0x000fe20000000000 */
[----:B-1----:R-:W-:Y:S05]  /*0890*/  @!P3 BRA `(.L_x_3) ;  /* 0x000000000008b947 */ /* 0x002fea0003800000 */
[----:B0--34-:R-:W-:Y:S01]  /*08a0*/  UCGABAR_ARV ;  /* 0x00000000000079c7 */ /* 0x019fe20008000000 */
[----:B------:R-:W-:Y:S05]  /*08b0*/  BRA `(.L_x_4) ;  /* 0x0000000000047947 */ /* 0x000fea0003800000 */
.L_x_3:
[----:B0--34-:R-:W-:Y:S01]  /*08c0*/  NOP ;  /* 0x0000000000007918 */ /* 0x019fe20000000000 */
.L_x_4:
[----:B------:R-:W-:Y:S01]  /*08d0*/  ULDC.64 UR4, c[0x0][0x598] ;  /* 0x0001660000047ab9 */ /* 0x000fe20000000a00 */
[----:B------:R-:W-:Y:S01]  /*08e0*/  ULDC.64 UR36, c[0x0][0x208] ;  /* 0x0000820000247ab9 */ /* 0x000fe20000000a00 */
[----:B------:R-:W-:-:S04]  /*08f0*/  ISETP.NE.U32.AND P0, PT, RZ, UR4, PT ;  /* 0x00000004ff007c0c */ /* 0x000fc8000bf05070 */
[----:B------:R-:W-:-:S13]  /*0900*/  ISETP.NE.AND.EX P0, PT, RZ, UR5, PT, P0 ;  /* 0x00000005ff007c0c */ /* 0x000fda000bf05300 */
[----:B------:R-:W-:Y:S05]  /*0910*/  @!P0 BRA `(.L_x_5) ;  /* 0x00000000001c8947 */ /* 0x000fea0003800000 */
[----:B------:R-:W0:Y:S02]  /*0920*/  LDC.64 R8, c[0x0][0x598] ;  /* 0x00016600ff087b82 */ /* 0x000e240000000a00 */
[----:B0-----:R-:W3:Y:S02]  /*0930*/  LDG.E.64 R8, desc[UR36][R8.64] ;  /* 0x0000002408087981 */ /* 0x001ee4000c1e1b00 */
[----:B---3--:R-:W-:-:S04]  /*0940*/  ISETP.NE.U32.AND P0, PT, R8, RZ, PT ;  /* 0x000000ff0800720c */ /* 0x008fc80003f05070 */
[----:B------:R-:W-:-:S13]  /*0950*/  ISETP.NE.AND.EX P0, PT, R9, RZ, PT, P0 ;  /* 0x000000ff0900720c */ /* 0x000fda0003f05300 */
[----:B------:R-:W-:Y:S05]  /*0960*/  @!P0 BRA `(.L_x_5) ;  /* 0x0000000000088947 */ /* 0x000fea0003800000 */
[----:B------:R0:W5:Y:S01]  /*0970*/  LD.E R57, desc[UR36][R8.64] ;  /* 0x0000002408397980 */ /* 0x000162000c101900 */
[----:B------:R-:W-:Y:S05]  /*0980*/  BRA `(.L_x_6) ;  /* 0x0000000000247947 */ /* 0x000fea0003800000 */
.L_x_5:
[----:B------:R-:W-:Y:S02]  /*0990*/  ULDC.64 UR4, c[0x0][0x588] ;  /* 0x0001620000047ab9 */ /* 0x000fe40000000a00 */
[----:B------:R-:W-:-:S04]  /*09a0*/  ISETP.NE.U32.AND P0, PT, RZ, UR4, PT ;  /* 0x00000004ff007c0c */ /* 0x000fc8000bf05070 */
[----:B------:R-:W-:-:S13]  /*09b0*/  ISETP.NE.AND.EX P0, PT, RZ, UR5, PT, P0 ;  /* 0x00000005ff007c0c */ /* 0x000fda000bf05300 */
[----:B------:R-:W-:Y:S05]  /*09c0*/  @!P0 BRA `(.L_x_7) ;  /* 0x00000000000c8947 */ /* 0x000fea0003800000 */
[----:B------:R-:W0:Y:S02]  /*09d0*/  LDC.64 R8, c[0x0][0x588] ;  /* 0x00016200ff087b82 */ /* 0x000e240000000a00 */
[----:B0-----:R1:W5:Y:S01]  /*09e0*/  LDG.E R57, desc[UR36][R8.64] ;  /* 0x0000002408397981 */ /* 0x001362000c1e1900 */
[----:B------:R-:W-:Y:S05]  /*09f0*/  BRA `(.L_x_6) ;  /* 0x0000000000087947 */ /* 0x000fea0003800000 */
.L_x_7:
[----:B------:R-:W-:Y:S02]  /*0a00*/  ULDC UR4, c[0x0][0x580] ;  /* 0x0001600000047ab9 */ /* 0x000fe40000000800 */
[----:B------:R-:W-:-:S07]  /*0a10*/  IMAD.U32 R57, RZ, RZ, UR4 ;  /* 0x00000004ff397e24 */ /* 0x000fce000f8e00ff */
.L_x_6:
[----:B------:R-:W-:Y:S02]  /*0a20*/  ULDC.64 UR4, c[0x0][0x5a0] ;  /* 0x0001680000047ab9 */ /* 0x000fe40000000a00 */
[----:B------:R-:W-:-:S04]  /*0a30*/  ISETP.NE.U32.AND P0, PT, RZ, UR4, PT ;  /* 0x00000004ff007c0c */ /* 0x000fc8000bf05070 */
[----:B------:R-:W-:-:S13]  /*0a40*/  ISETP.NE.AND.EX P0, PT, RZ, UR5, PT, P0 ;  /* 0x00000005ff007c0c */ /* 0x000fda000bf05300 */
[----:B------:R-:W-:Y:S05]  /*0a50*/  @!P0 BRA `(.L_x_8) ;  /* 0x00000000001c8947 */ /* 0x000fea0003800000 */
[----:B01----:R-:W0:Y:S02]  /*0a60*/  LDC.64 R8, c[0x0][0x5a0] ;  /* 0x00016800ff087b82 */ /* 0x003e240000000a00 */
[----:B0-----:R-:W3:Y:S02]  /*0a70*/  LDG.E.64 R8, desc[UR36][R8.64] ;  /* 0x0000002408087981 */ /* 0x001ee4000c1e1b00 */
[----:B---3--:R-:W-:-:S04]  /*0a80*/  ISETP.NE.U32.AND P0, PT, R8, RZ, PT ;  /* 0x000000ff0800720c */ /* 0x008fc80003f05070 */
[----:B------:R-:W-:-:S13]  /*0a90*/  ISETP.NE.AND.EX P0, PT, R9, RZ, PT, P0 ;  /* 0x000000ff0900720c */ /* 0x000fda0003f05300 */
[----:B------:R-:W-:Y:S05]  /*0aa0*/  @!P0 BRA `(.L_x_8) ;  /* 0x0000000000088947 */ /* 0x000fea0003800000 */
[----:B------:R0:W5:Y:S01]  /*0ab0*/  LD.E R58, desc[UR36][R8.64] ;  /* 0x00000024083a7980 */ /* 0x000162000c101900 */
[----:B------:R-:W-:Y:S05]  /*0ac0*/  BRA `(.L_x_9) ;  /* 0x0000000000247947 */ /* 0x000fea0003800000 */
.L_x_8:
[----:B------:R-:W-:Y:S02]  /*0ad0*/  ULDC.64 UR4, c[0x0][0x590] ;  /* 0x0001640000047ab9 */ /* 0x000fe40000000a00 */
[----:B------:R-:W-:-:S04]  /*0ae0*/  ISETP.NE.U32.AND P0, PT, RZ, UR4, PT ;  /* 0x00000004ff007c0c */ /* 0x000fc8000bf05070 */
[----:B------:R-:W-:-:S13]  /*0af0*/  ISETP.NE.AND.EX P0, PT, RZ, UR5, PT, P0 ;  /* 0x00000005ff007c0c */ /* 0x000fda000bf05300 */
[----:B------:R-:W-:Y:S05]  /*0b00*/  @!P0 BRA `(.L_x_10) ;  /* 0x00000000000c8947 */ /* 0x000fea0003800000 */
[----:B------:R-:W3:Y:S02]  /*0b10*/  LDC.64 R58, c[0x0][0x590] ;  /* 0x00016400ff3a7b82 */ /* 0x000ee40000000a00 */
[----:B---3--:R3:W5:Y:S01]  /*0b20*/  LDG.E R58, desc[UR36][R58.64] ;  /* 0x000000243a3a7981 */ /* 0x008762000c1e1900 */
[----:B------:R-:W-:Y:S05]  /*0b30*/  BRA `(.L_x_9) ;  /* 0x0000000000087947 */ /* 0x000fea0003800000 */
.L_x_10:
[----:B------:R-:W-:Y:S02]  /*0b40*/  ULDC UR4, c[0x0][0x584] ;  /* 0x0001610000047ab9 */ /* 0x000fe40000000800 */
[----:B------:R-:W-:-:S07]  /*0b50*/  IMAD.U32 R58, RZ, RZ, UR4 ;  /* 0x00000004ff3a7e24 */ /* 0x000fce000f8e00ff */
.L_x_9:
[----:B------:R-:W4:Y:S01]  /*0b60*/  LDC R2, c[0x0][0x65c] ;  /* 0x00019700ff027b82 */ /* 0x000f220000000800 */
[----:B------:R-:W-:Y:S01]  /*0b70*/  ULDC UR6, c[0x0][0x28c] ;  /* 0x0000a30000067ab9 */ /* 0x000fe20000000800 */
[----:B------:R-:W-:Y:S01]  /*0b80*/  ISETP.NE.AND P0, PT, R10, 0x2, PT ;  /* 0x000000020a00780c */ /* 0x000fe20003f05270 */
[----:B------:R-:W-:Y:S01]  /*0b90*/  UIADD3 UR6, UR6, 0x3f, URZ ;  /* 0x0000003f06067890 */ /* 0x000fe2000fffe03f */
[----:B01----:R-:W-:Y:S01]  /*0ba0*/  IMAD.U32 R8, RZ, RZ, UR12 ;  /* 0x0000000cff087e24 */ /* 0x003fe2000f8e00ff */
[----:B------:R-:W-:Y:S01]  /*0bb0*/  UMOV UR38, URZ ;  /* 0x0000003f00267c82 */ /* 0x000fe20008000000 */
[----:B------:R-:W-:Y:S01]  /*0bc0*/  IMAD.MOV.U32 R9, RZ, RZ, RZ ;  /* 0x000000ffff097224 */ /* 0x000fe200078e00ff */
[----:B------:R-:W-:Y:S01]  /*0bd0*/  USHF.R.S32.HI UR7, URZ, 0x1f, UR6 ;  /* 0x0000001f3f077899 */ /* 0x000fe20008011406 */
[----:B------:R-:W-:Y:S01]  /*0be0*/  UMOV UR39, URZ ;  /* 0x0000003f00277c82 */ /* 0x000fe20008000000 */
[----:B------:R-:W-:Y:S02]  /*0bf0*/  ULDC.64 UR8, c[0x0][0x650] ;  /* 0x0001940000087ab9 */ /* 0x000fe40000000a00 */
[----:B------:R-:W-:-:S04]  /*0c00*/  ULEA.HI UR7, UR7, UR6, URZ, 0x6 ;  /* 0x0000000607077291 */ /* 0x000fc8000f8f303f */
[----:B------:R-:W-:Y:S01]  /*0c10*/  USHF.R.S32.HI UR40, URZ, 0x6, UR7 ;  /* 0x000000063f287899 */ /* 0x000fe20008011407 */
[----:B----4-:R-:W-:-:S13]  /*0c20*/  ISETP.NE.AND P1, PT, R2, 0x1, PT ;  /* 0x000000010200780c */ /* 0x010fda0003f25270 */
[----:B------:R-:W0:Y:S01]  /*0c30*/  @P1 LDC R19, c[0x0][0x10] ;  /* 0x00000400ff131b82 */ /* 0x000e220000000800 */
[----:B------:R-:W-:Y:S02]  /*0c40*/  @P1 IMAD.MOV.U32 R7, RZ, RZ, RZ ;  /* 0x000000ffff071224 */ /* 0x000fe400078e00ff */
[----:B------:R-:W-:-:S05]  /*0c50*/  @P1 IMAD.MOV.U32 R17, RZ, RZ, RZ ;  /* 0x000000ffff111224 */ /* 0x000fca00078e00ff */
[----:B------:R-:W1:Y:S01]  /*0c60*/  @!P1 LDC R11, c[0x0][0xc] ;  /* 0x00000300ff0b9b82 */ /* 0x000e620000000800 */
[----:B------:R-:W-:Y:S01]  /*0c70*/  ULDC UR4, c[0x0][0xc] ;  /* 0x0000030000047ab9 */ /* 0x000fe20000000800 */
[----:B------:R-:W-:Y:S02]  /*0c80*/  ULDC UR5, c[0x0][0x10] ;  /* 0x0000040000057ab9 */ /* 0x000fe40000000800 */
[----:B------:R-:W-:-:S04]  /*0c90*/  UIMAD.WIDE.U32 UR4, UR4, UR5, URZ ;  /* 0x00000005040472a5 */ /* 0x000fc8000f8e003f */
[----:B------:R-:W4:Y:S01]  /*0ca0*/  LDC R2, c[0x0][0x14] ;  /* 0x00000500ff027b82 */ /* 0x000f220000000800 */
[----:B0-----:R-:W-:-:S04]  /*0cb0*/  @P1 IMAD.WIDE.U32 R18, R19, UR12, R6 ;  /* 0x0000000c13121c25 */ /* 0x001fc8000f8e0006 */
[----:B------:R-:W-:Y:S02]  /*0cc0*/  @P1 IMAD.IADD R17, R19, 0x1, R17 ;  /* 0x0000000113111824 */ /* 0x000fe400078e0211 */
[----:B-1----:R-:W-:-:S04]  /*0cd0*/  @!P1 IMAD.WIDE.U32 R8, R6, R11, R8 ;  /* 0x0000000b06089225 */ /* 0x002fc800078e0008 */
[----:B------:R-:W-:Y:S02]  /*0ce0*/  @!P1 IMAD.MOV.U32 R18, RZ, RZ, R8 ;  /* 0x000000ffff129224 */ /* 0x000fe400078e0008 */
[----:B------:R-:W-:Y:S02]  /*0cf0*/  @!P1 IMAD.MOV.U32 R17, RZ, RZ, R9 ;  /* 0x000000ffff119224 */ /* 0x000fe400078e0009 */
[----:B----4-:R-:W-:-:S04]  /*0d00*/  IMAD.WIDE.U32 R12, R2, UR4, RZ ;  /* 0x00000004020c7c25 */ /* 0x010fc8000f8e00ff */
[----:B------:R-:W-:Y:S01]  /*0d10*/  IMAD R23, R2, UR5, RZ ;  /* 0x0000000502177c24 */ /* 0x000fe2000f8e02ff */
[----:B------:R0:W-:Y:S03]  /*0d20*/  STL.64 [R1], R12 ;  /* 0x0000000c01007387 */ /* 0x0001e60000100a00 */
[----:B------:R-:W-:Y:S01]  /*0d30*/  IMAD.IADD R23, R13, 0x1, R23 ;  /* 0x000000010d177824 */ /* 0x000fe200078e0217 */
[----:B------:R-:W-:Y:S06]  /*0d40*/  @P0 BRA `(.L_x_11) ;  /* 0x0000000000200947 */ /* 0x000fec0003800000 */
[----:B------:R-:W-:Y:S01]  /*0d50*/  UISETP.GE.U32.AND UP0, UPT, UR40, 0x3, UPT ;  /* 0x000000032800788c */ /* 0x000fe2000bf06070 */
[----:B------:R-:W-:Y:S01]  /*0d60*/  IADD3 R18, P0, R18, R12, RZ ;  /* 0x0000000c12127210 */ /* 0x000fe20007f1e0ff */
[----:B------:R-:W-:Y:S01]  /*0d70*/  UIMAD.WIDE.U32 UR4, UR40, -0x55555555, URZ ;  /* 0xaaaaaaab280478a5 */ /* 0x000fe2000f8e003f */
[----:B------:R-:W-:-:S03]  /*0d80*/  UMOV UR39, URZ ;  /* 0x0000003f00277c82 */ /* 0x000fc60008000000 */
[----:B------:R-:W-:Y:S01]  /*0d90*/  USHF.R.U32.HI UR4, URZ, 0x1, UR5 ;  /* 0x000000013f047899 */ /* 0x000fe20008011605 */
[----:B------:R-:W-:-:S03]  /*0da0*/  IMAD.X R17, R23, 0x1, R17, P0 ;  /* 0x0000000117117824 */ /* 0x000fc600000e0611 */
[----:B------:R-:W-:Y:S02]  /*0db0*/  UIMAD UR38, UR4, -0x3, UR40 ;  /* 0xfffffffd042678a4 */ /* 0x000fe4000f8e0228 */
[----:B------:R-:W-:-:S12]  /*0dc0*/  @UP0 ULOP3.LUT UR39, UR4, 0x1, URZ, 0xc0, !UPT ;  /* 0x0000000104270892 */ /* 0x000fd8000f8ec03f */
.L_x_11:
[----:B------:R-:W-:Y:S01]  /*0dd0*/  ISETP.GE.U32.AND P0, PT, R18, UR8, PT ;  /* 0x0000000812007c0c */ /* 0x000fe2000bf06070 */
[----:B------:R-:W-:Y:S01]  /*0de0*/  IMAD.MOV.U32 R19, RZ, RZ, -0x1 ;  /* 0xffffffffff137424 */ /* 0x000fe200078e00ff */
[----:B------:R-:W-:Y:S01]  /*0df0*/  PRMT R8, RZ, 0x7610, R8 ;  /* 0x00007610ff087816 */ /* 0x000fe20000000008 */
[----:B------:R-:W-:Y:S01]  /*0e00*/  IMAD.MOV.U32 R22, RZ, RZ, -0x1 ;  /* 0xffffffffff167424 */ /* 0x000fe200078e00ff */
[----:B------:R-:W-:Y:S01]  /*0e10*/  ISETP.GE.U32.AND.EX P0, PT, R17, UR9, PT, P0 ;  /* 0x0000000911007c0c */ /* 0x000fe2000bf06100 */
[----:B------:R-:W-:-:S12]  /*0e20*/  IMAD.MOV.U32 R2, RZ, RZ, -0x1 ;  /* 0xffffffffff027424 */ /* 0x000fd800078e00ff */
[----:B------:R-:W-:Y:S05]  /*0e30*/  @P0 BRA `(.L_x_12) ;  /* 0x00000004002c0947 */ /* 0x000fea0003800000 */
[----:B------:R-:W1:Y:S01]  /*0e40*/  LDC.64 R26, c[0x0][0x628] ;  /* 0x00018a00ff1a7b82 */ /* 0x000e620000000a00 */
[----:B------:R-:W-:Y:S02]  /*0e50*/  IMAD.MOV.U32 R8, RZ, RZ, R18 ;  /* 0x000000ffff087224 */ /* 0x000fe400078e0012 */
[----:B------:R-:W-:-:S05]  /*0e60*/  IMAD.MOV.U32 R9, RZ, RZ, R17 ;  /* 0x000000ffff097224 */ /* 0x000fca00078e0011 */
[----:B------:R-:W4:Y:S08]  /*0e70*/  LDC R2, c[0x0][0x630] ;  /* 0x00018c00ff027b82 */ /* 0x000f300000000800 */
[----:B------:R-:W0:Y:S01]  /*0e80*/  LDC.64 R28, c[0x0][0x620] ;  /* 0x00018800ff1c7b82 */ /* 0x000e220000000a00 */
[----:B-1----:R-:W-:-:S04]  /*0e90*/  ISETP.NE.U32.AND P0, PT, R26, RZ, PT ;  /* 0x000000ff1a00720c */ /* 0x002fc80003f05070 */
[----:B------:R-:W-:-:S13]  /*0ea0*/  ISETP.NE.AND.EX P0, PT, R27, RZ, PT, P0 ;  /* 0x000000ff1b00720c */ /* 0x000fda0003f05300 */
[----:B0---4-:R-:W-:Y:S05]  /*0eb0*/  @!P0 BRA `(.L_x_13) ;  /* 0x0000000000288947 */ /* 0x011fea0003800000 */
[----:B------:R-:W0:Y:S02]  /*0ec0*/  LDC R13, c[0x0][0x634] ;  /* 0x00018d00ff0d7b82 */ /* 0x000e240000000800 */
[----:B0-----:R-:W-:-:S05]  /*0ed0*/  IADD3 R13, P0, R18, R13, RZ ;  /* 0x0000000d120d7210 */ /* 0x001fca0007f1e0ff */
[----:B------:R-:W-:-:S04]  /*0ee0*/  IMAD.X R15, RZ, RZ, R17, P0 ;  /* 0x000000ffff0f7224 */ /* 0x000fc800000e0611 */
[----:B------:R-:W-:-:S04]  /*0ef0*/  IMAD.WIDE.U32 R8, R15, R26, RZ ;  /* 0x0000001a0f087225 */ /* 0x000fc800078e00ff */
[----:B------:R-:W-:-:S04]  /*0f00*/  IMAD.WIDE.U32 R10, P0, R13, R27, R8 ;  /* 0x0000001b0d0a7225 */ /* 0x000fc80007800008 */
[----:B------:R-:W-:-:S04]  /*0f10*/  IMAD.WIDE.U32 R8, R13, R26, RZ ;  /* 0x0000001a0d087225 */ /* 0x000fc800078e00ff */
[----:B------:R-:W-:Y:S01]  /*0f20*/  IMAD.X R13, RZ, RZ, RZ, P0 ;  /* 0x000000ffff0d7224 */ /* 0x000fe200000e06ff */
[----:B------:R-:W-:Y:S01]  /*0f30*/  IADD3 RZ, P0, R9, R10, RZ ;  /* 0x0000000a09ff7210 */ /* 0x000fe20007f1e0ff */
[----:B------:R-:W-:-:S04]  /*0f40*/  IMAD.MOV.U32 R12, RZ, RZ, R11 ;  /* 0x000000ffff0c7224 */ /* 0x000fc800078e000b */
[----:B------:R-:W-:-:S08]  /*0f50*/  IMAD.WIDE.U32.X R8, R15, R27, R12, P0 ;  /* 0x0000001b0f087225 */ /* 0x000fd000000e040c */
.L_x_13:
[----:B------:R-:W0:Y:S01]  /*0f60*/  LDC.64 R32, c[0x0][0x640] ;  /* 0x00019000ff207b82 */ /* 0x000e220000000a00 */
[-C--:B------:R-:W-:Y:S01]  /*0f70*/  SHF.R.U64 R30, R8, R2.reuse, R9 ;  /* 0x00000002081e7219 */ /* 0x080fe20000001209 */
[----:B------:R-:W-:Y:S01]  /*0f80*/  IMAD.MOV.U32 R19, RZ, RZ, R17 ;  /* 0x000000ffff137224 */ /* 0x000fe200078e0011 */
[----:B------:R-:W-:Y:S02]  /*0f90*/  SHF.R.U32.HI R2, RZ, R2, R9 ;  /* 0x00000002ff027219 */ /* 0x000fe40000011609 */
[----:B------:R-:W-:-:S03]  /*0fa0*/  IADD3 R11, P0, RZ, -R30, RZ ;  /* 0x8000001eff0b7210 */ /* 0x000fc60007f1e0ff */
[----:B------:R-:W1:Y:S02]  /*0fb0*/  LDC R10, c[0x0][0x618] ;  /* 0x00018600ff0a7b82 */ /* 0x000e640000000800 */
[----:B------:R-:W-:-:S04]  /*0fc0*/  IMAD.X R9, RZ, RZ, ~R2, P0 ;  /* 0x000000ffff097224 */ /* 0x000fc800000e0e02 */
[-C--:B------:R-:W-:Y:S02]  /*0fd0*/  IMAD R2, R9, R28.reuse, RZ ;  /* 0x0000001c09027224 */ /* 0x080fe400078e02ff */
[----:B------:R-:W4:Y:S01]  /*0fe0*/  LDC R13, c[0x0][0x608] ;  /* 0x00018200ff0d7b82 */ /* 0x000f220000000800 */
[----:B------:R-:W-:-:S04]  /*0ff0*/  IMAD.WIDE.U32 R8, R11, R28, R18 ;  /* 0x0000001c0b087225 */ /* 0x000fc800078e0012 */
[----:B------:R-:W-:Y:S02]  /*1000*/  IMAD R11, R11, R29, R2 ;  /* 0x0000001d0b0b7224 */ /* 0x000fe400078e0202 */
[----:B------:R-:W-:Y:S01]  /*1010*/  IMAD.MOV.U32 R2, RZ, RZ, -0x1 ;  /* 0xffffffffff027424 */ /* 0x000fe200078e00ff */
[----:B------:R-:W2:Y:S01]  /*1020*/  LDC R31, c[0x0][0x658] ;  /* 0x00019600ff1f7b82 */ /* 0x000ea20000000800 */
[----:B------:R-:W-:Y:S01]  /*1030*/  IMAD.IADD R9, R9, 0x1, R11 ;  /* 0x0000000109097824 */ /* 0x000fe200078e020b */
[----:B0-----:R-:W-:Y:S01]  /*1040*/  ISETP.NE.U32.AND P0, PT, R32, RZ, PT ;  /* 0x000000ff2000720c */ /* 0x001fe20003f05070 */
[----:B------:R-:W-:-:S03]  /*1050*/  IMAD.MOV.U32 R28, RZ, RZ, 0x1 ;  /* 0x00000001ff1c7424 */ /* 0x000fc600078e00ff */
[----:B------:R-:W-:Y:S02]  /*1060*/  ISETP.NE.AND.EX P0, PT, R33, RZ, PT, P0 ;  /* 0x000000ff2100720c */ /* 0x000fe40003f05300 */
[----:B------:R-:W0:Y:S01]  /*1070*/  LDC R27, c[0x0][0x600] ;  /* 0x00018000ff1b7b82 */ /* 0x000e220000000800 */
[-CC-:B-1----:R-:W-:Y:S02]  /*1080*/  SHF.R.U64 R25, R8, R10.reuse, R9.reuse ;  /* 0x0000000a08197219 */ /* 0x182fe40000001209 */
[----:B------:R-:W-:-:S05]  /*1090*/  SHF.R.U32.HI R8, RZ, R10, R9 ;  /* 0x0000000aff087219 */ /* 0x000fca0000011609 */
[----:B------:R-:W1:Y:S01]  /*10a0*/  LDC R22, c[0x0][0x648] ;  /* 0x00019200ff167b82 */ /* 0x000e620000000800 */
[-CC-:B----4-:R-:W-:Y:S02]  /*10b0*/  SHF.R.U64 R34, R25, R13.reuse, R8.reuse ;  /* 0x0000000d19227219 */ /* 0x190fe40000001208 */
[----:B------:R-:W-:-:S05]  /*10c0*/  SHF.R.U32.HI R8, RZ, R13, R8 ;  /* 0x0000000dff087219 */ /* 0x000fca0000011608 */
[----:B------:R-:W4:Y:S01]  /*10d0*/  LDC R26, c[0x0][0x638] ;  /* 0x00018e00ff1a7b82 */ /* 0x000f220000000800 */
[-CC-:B--2---:R-:W-:Y:S02]  /*10e0*/  SHF.R.U64 R36, R34, R31.reuse, R8.reuse ;  /* 0x0000001f22247219 */ /* 0x184fe40000001208 */
[-C--:B------:R-:W-:Y:S02]  /*10f0*/  SHF.L.U32 R2, R2, R31.reuse, RZ ;  /* 0x0000001f02027219 */ /* 0x080fe400000006ff */
[----:B------:R-:W-:Y:S01]  /*1100*/  SHF.R.U32.HI R9, RZ, R31, R8 ;  /* 0x0000001fff097219 */ /* 0x000fe20000011608 */
[----:B------:R-:W-:Y:S01]  /*1110*/  IMAD.MOV.U32 R8, RZ, RZ, R36 ;  /* 0x000000ffff087224 */ /* 0x000fe200078e0024 */
[----:B------:R-:W-:Y:S01]  /*1120*/  LOP3.LUT R15, RZ, R2, RZ, 0x33, !PT ;  /* 0x00000002ff0f7212 */ /* 0x000fe200078e33ff */
[----:B------:R-:W2:Y:S01]  /*1130*/  LDC R29, c[0x0][0x610] ;  /* 0x00018400ff1d7b82 */ /* 0x000ea20000000800 */
[----:B------:R-:W-:Y:S05]  /*1140*/  @!P0 BRA `(.L_x_14) ;  /* 0x0000000000288947 */ /* 0x000fea0003800000 */
[----:B------:R-:W3:Y:S02]  /*1150*/  LDC R13, c[0x0][0x64c] ;  /* 0x00019300ff0d7b82 */ /* 0x000ee40000000800 */
[----:B---3--:R-:W-:-:S05]  /*1160*/  IADD3 R13, P0, R36, R13, RZ ;  /* 0x0000000d240d7210 */ /* 0x008fca0007f1e0ff */
        /* <DEDUP_REMOVED lines=8> */
.L_x_14:
[----:B-1----:R-:W-:Y:S01]  /*11f0*/  SHF.R.U64 R7, R8, R22, R9 ;  /* 0x0000001608077219 */ /* 0x002fe20000001209 */
[----:B0-----:R-:W-:Y:S01]  /*1200*/  VIADD R8, R27, 0xffffffff ;  /* 0xffffffff1b087836 */ /* 0x001fe20000000000 */
[----:B------:R-:W-:Y:S01]  /*1210*/  SHF.L.U32 R2, R28, R31, RZ ;  /* 0x0000001f1c027219 */ /* 0x000fe200000006ff */
[----:B------:R-:W-:Y:S01]  /*1220*/  @P1 IMAD R20, R21, R24, R6 ;  /* 0x0000001815141224 */ /* 0x000fe200078e0206 */
[----:B------:R-:W-:Y:S01]  /*1230*/  LOP3.LUT R15, R34, R15, RZ, 0xc0, !PT ;  /* 0x0000000f220f7212 */ /* 0x000fe200078ec0ff */
[----:B------:R-:W-:Y:S01]  /*1240*/  IMAD.MOV R9, RZ, RZ, -R7 ;  /* 0x000000ffff097224 */ /* 0x000fe200078e0a07 */
[----:B------:R-:W-:Y:S01]  /*1250*/  LOP3.LUT R8, R25, R8, RZ, 0xc0, !PT ;  /* 0x0000000819087212 */ /* 0x000fe200078ec0ff */
[----:B------:R-:W-:Y:S02]  /*1260*/  IMAD.MOV.U32 R6, RZ, RZ, 0x1 ;  /* 0x00000001ff067424 */ /* 0x000fe400078e00ff */
[----:B------:R-:W-:Y:S02]  /*1270*/  IMAD R15, R2, R7, R15 ;  /* 0x00000007020f7224 */ /* 0x000fe400078e020f */
[----:B----4-:R-:W-:-:S02]  /*1280*/  IMAD R2, R9, R26, R36 ;  /* 0x0000001a09027224 */ /* 0x010fc400078e0224 */
[----:B--2---:R-:W-:Y:S02]  /*1290*/  IMAD R19, R15, R29, R20 ;  /* 0x0000001d0f137224 */ /* 0x004fe400078e0214 */
[--C-:B------:R-:W-:Y:S01]  /*12a0*/  IMAD R2, R2, R27, R8.reuse ;  /* 0x0000001b02027224 */ /* 0x100fe200078e0208 */
[----:B------:R-:W-:-:S04]  /*12b0*/  PRMT R8, R6, 0x7610, R8 ;  /* 0x0000761006087816 */ /* 0x000fc80000000008 */
[----:B------:R-:W-:Y:S02]  /*12c0*/  SEL R22, R2, R19, !P1 ;  /* 0x0000001302167207 */ /* 0x000fe40004800000 */
[----:B------:R-:W-:Y:S01]  /*12d0*/  SEL R19, R19, R2, !P1 ;  /* 0x0000000213137207 */ /* 0x000fe20004800000 */
[----:B------:R-:W-:-:S07]  /*12e0*/  IMAD.MOV.U32 R2, RZ, RZ, R30 ;  /* 0x000000ffff027224 */ /* 0x000fce00078e001e */
.L_x_12:
[----:B------:R-:W-:Y:S05]  /*12f0*/  @!P3 BRA `(.L_x_15) ;  /* 0x00000000000cb947 */ /* 0x000fea0003800000 */
[----:B------:R-:W-:Y:S01]  /*1300*/  UCGABAR_WAIT ;  /* 0x0000000000007dc7 */ /* 0x000fe20008000000 */
[----:B------:R-:W-:Y:S01]  /*1310*/  CCTL.IVALL ;  /* 0x00000000ff00798f */ /* 0x000fe20002000000 */
[----:B------:R-:W-:Y:S05]  /*1320*/  BRA `(.L_x_16) ;  /* 0x0000000000047947 */ /* 0x000fea0003800000 */
.L_x_15:
[----:B------:R-:W-:Y:S06]  /*1330*/  BAR.SYNC.DEFER_BLOCKING 0x0 ;  /* 0x0000000000007b1d */ /* 0x000fec0000010000 */
.L_x_16:
[----:B------:R-:W-:Y:S05]  /*1340*/  @!P2 BRA `(.L_x_17) ;  /* 0x000000380004a947 */ /* 0x000fea0003800000 */
[----:B------:R-:W-:-:S13]  /*1350*/  ISETP.GT.U32.AND P0, PT, R35, 0x1, PT ;  /* 0x000000012300780c */ /* 0x000fda0003f04070 */
[----:B------:R-:W-:Y:S05]  /*1360*/  @P0 EXIT ;  /* 0x000000000000094d */ /* 0x000fea0003800000 */
.L_x_18:
[----:B------:R-:W-:-:S08]  /*1370*/  NOP ;  /* 0x0000000000007918 */ /* 0x000fd00000000000 */
[----:B------:R-:W1:Y:S02]  /*1380*/  USETMAXREG.TRY_ALLOC.CTAPOOL UP0, 0xe8 ;  /* 0x000000e8000079c8 */ /* 0x000e640008000600 */
[----:B-1----:R-:W-:-:S13]  /*1390*/  PLOP3.LUT P0, PT, PT, PT, UP0, 0x80, 0x0 ;  /* 0x000000000000781c */ /* 0x002fda0003f0f008 */
[----:B------:R-:W-:Y:S05]  /*13a0*/  @!P0 BRA `(.L_x_18) ;  /* 0xfffffffc00f08947 */ /* 0x000fea000383ffff */
[----:B------:R-:W-:-:S13]  /*13b0*/  LOP3.LUT P0, RZ, R8, 0xff, RZ, 0xc0, !PT ;  /* 0x000000ff08ff7812 */ /* 0x000fda000780c0ff */
[----:B------:R-:W-:Y:S05]  /*13c0*/  @!P0 EXIT ;  /* 0x000000000000894d */ /* 0x000fea0003800000 */
[----:B------:R-:W1:Y:S01]  /*13d0*/  S2UR UR4, SR_CgaCtaId ;  /* 0x00000000000479c3 */ /* 0x000e620000008800 */
[----:B--2---:R-:W-:Y:S01]  /*13e0*/  VIADD R14, R14, 0xffffffff ;  /* 0xffffffff0e0e7836 */ /* 0x004fe20000000000 */
[CC--:B------:R-:W-:Y:S01]  /*13f0*/  LEA.HI R4, R0.reuse, R3.reuse, RZ, 0x2 ;  /* 0x0000000300047211 */ /* 0x0c0fe200078f10ff */
[----:B------:R-:W-:Y:S01]  /*1400*/  UMOV UR41, 0x400 ;  /* 0x0000040000297882 */ /* 0x000fe20000000000 */
[----:B------:R-:W-:Y:S01]  /*1410*/  LEA.HI R0, R0, R3, RZ, 0x5 ;  /* 0x0000000300007211 */ /* 0x000fe200078f28ff */
[----:B------:R-:W-:Y:S01]  /*1420*/  UISETP.LT.AND UP0, UPT, UR40, 0x1, UPT ;  /* 0x000000012800788c */ /* 0x000fe2000bf01270 */
[----:B------:R-:W-:Y:S01]  /*1430*/  R2UR UR42, R14 ;  /* 0x000000000e2a72ca */ /* 0x000fe200000e0000 */
[----:B------:R-:W-:Y:S01]  /*1440*/  ULDC UR6, c[0x0][0x284] ;  /* 0x0000a10000067ab9 */ /* 0x000fe20000000800 */
[--C-:B------:R-:W-:Y:S01]  /*1450*/  SHF.R.S32.HI R60, RZ, 0x2, R4.reuse ;  /* 0x00000002ff3c7819 */ /* 0x100fe20000011404 */
[----:B------:R-:W-:Y:S01]  /*1460*/  USEL UR43, UR40, 0x1, UP0 ;  /* 0x00000001282b7887 */ /* 0x000fe20008000000 */
[----:B------:R-:W-:Y:S01]  /*1470*/  SHF.R.S32.HI R5, RZ, 0x1f, R4 ;  /* 0x0000001fff057819 */ /* 0x000fe20000011404 */
[----:B------:R-:W-:Y:S01]  /*1480*/  USHF.L.U32 UR46, UR40, 0x1, URZ ;  /* 0x00000001282e7899 */ /* 0x000fe2000800063f */
[----:B------:R-:W-:Y:S01]  /*1490*/  LOP3.LUT R4, R4, 0xfffffffc, RZ, 0xc0, !PT ;  /* 0xfffffffc04047812 */ /* 0x000fe200078ec0ff */
[----:B------:R-:W-:Y:S01]  /*14a0*/  UIADD3 UR43, -UR43, UR40, URZ ;  /* 0x000000282b2b7290 */ /* 0x000fe2000fffe13f */
[----:B------:R-:W-:-:S02]  /*14b0*/  LEA.HI R5, R5, R60, RZ, 0x3 ;  /* 0x0000003c05057211 */ /* 0x000fc400078f18ff */
[----:B------:R-:W-:Y:S01]  /*14c0*/  ISETP.NE.AND P0, PT, R14, RZ, PT ;  /* 0x000000ff0e00720c */ /* 0x000fe20003f05270 */
[----:B---3--:R-:W-:Y:S01]  /*14d0*/  IMAD.IADD R59, R3, 0x1, -R4 ;  /* 0x00000001033b7824 */ /* 0x008fe200078e0a04 */
[----:B------:R-:W-:Y:S01]  /*14e0*/  LOP3.LUT R5, R5, 0xfffffff8, RZ, 0xc0, !PT ;  /* 0xfffffff805057812 */ /* 0x000fe200078ec0ff */
[----:B------:R-:W-:Y:S01]  /*14f0*/  USHF.L.U32 UR42, UR42, 0x3, URZ ;  /* 0x000000032a2a7899 */ /* 0x000fe2000800063f */
[----:B------:R-:W-:Y:S02]  /*1500*/  LOP3.LUT R72, R16, 0x1, RZ, 0xfc, !PT ;  /* 0x0000000110487812 */ /* 0x000fe400078efcff */
[----:B------:R-:W-:Y:S01]  /*1510*/  SEL R73, RZ, 0x1, P0 ;  /* 0x00000001ff497807 */ /* 0x000fe20000000000 */
[----:B------:R-:W-:Y:S01]  /*1520*/  IMAD.IADD R60, R60, 0x1, -R5 ;  /* 0x000000013c3c7824 */ /* 0x000fe200078e0a05 */
[----:B-1----:R-:W-:Y:S01]  /*1530*/  ULEA UR41, UR4, UR41, 0x18 ;  /* 0x0000002904297291 */ /* 0x002fe2000f8ec03f */
[----:B------:R-:W-:Y:S01]  /*1540*/  SHF.R.S32.HI R5, RZ, 0x5, R0 ;  /* 0x00000005ff057819 */ /* 0x000fe20000011400 */
[----:B------:R-:W-:-:S02]  /*1550*/  IMAD.U32 R63, RZ, RZ, UR42 ;  /* 0x0000002aff3f7e24 */ /* 0x000fc4000f8e00ff */
[----:B------:R-:W-:Y:S01]  /*1560*/  UIADD3 UR47, UR41, 0x40, URZ ;  /* 0x00000040292f7890 */ /* 0x000fe2000fffe03f */
[--C-:B------:R-:W-:Y:S01]  /*1570*/  SHF.R.S32.HI R61, RZ, 0x1f, R60.reuse ;  /* 0x0000001fff3d7819 */ /* 0x100fe2000001143c */
[----:B------:R-:W-:Y:S01]  /*1580*/  UIADD3 UR4, UR41, 0x100, URZ ;  /* 0x0000010029047890 */ /* 0x000fe2000fffe03f */
[--C-:B------:R-:W-:Y:S01]  /*1590*/  IMAD R66, R5, -0x10, -R60.reuse ;  /* 0xfffffff005427824 */ /* 0x100fe200078e0a3c */
[----:B------:R-:W-:Y:S01]  /*15a0*/  UIADD3 UR5, UR41, 0x6100, URZ ;  /* 0x0000610029057890 */ /* 0x000fe2000fffe03f */
[----:B------:R-:W-:Y:S01]  /*15b0*/  LOP3.LUT R65, R63, 0x8, RZ, 0xc0, !PT ;  /* 0x000000083f417812 */ /* 0x000fe200078ec0ff */
[----:B------:R-:W-:Y:S01]  /*15c0*/  USHF.R.U32.HI UR4, URZ, 0x4, UR4 ;  /* 0x000000043f047899 */ /* 0x000fe20008011604 */
[----:B------:R-:W-:Y:S01]  /*15d0*/  IMAD.U32 R62, RZ, RZ, UR47 ;  /* 0x0000002fff3e7e24 */ /* 0x000fe2000f8e00ff */
[----:B------:R-:W-:Y:S01]  /*15e0*/  USHF.R.U32.HI UR5, URZ, 0x4, UR5 ;  /* 0x000000043f057899 */ /* 0x000fe20008011605 */
[----:B------:R-:W-:Y:S01]  /*15f0*/  IMAD.WIDE R60, R5, 0x10, R60 ;  /* 0x00000010053c7825 */ /* 0x000fe200078e023c */
[----:B------:R-:W-:Y:S01]  /*1600*/  ULOP3.LUT UR4, UR4, 0x3fff, URZ, 0xc0, !UPT ;  /* 0x00003fff04047892 */ /* 0x000fe2000f8ec03f */
[----:B------:R-:W-:Y:S01]  /*1610*/  LOP3.LUT R63, R63, 0x8, RZ, 0xc, !PT ;  /* 0x000000083f3f7812 */ /* 0x000fe200078e0cff */
[----:B------:R-:W-:Y:S01]  /*1620*/  ULOP3.LUT UR5, UR5, 0x3fff, URZ, 0xc0, !UPT ;  /* 0x00003fff05057892 */ /* 0x000fe2000f8ec03f */
[----:B------:R-:W-:Y:S01]  /*1630*/  VIADD R64, R62, UR42 ;  /* 0x0000002a3e407c36 */ /* 0x000fe20008000000 */
[----:B------:R-:W-:Y:S01]  /*1640*/  LOP3.LUT R65, R65, 0x18, RZ, 0x3c, !PT ;  /* 0x0000001841417812 */ /* 0x000fe200078e3cff */
[----:B------:R-:W-:Y:S01]  /*1650*/  VIADD R66, R66, UR6 ;  /* 0x0000000642427c36 */ /* 0x000fe20008000000 */
[----:B------:R-:W-:-:S02]  /*1660*/  ULOP3.LUT UR44, UR4, 0x10000, URZ, 0xfc, !UPT ;  /* 0x00010000042c7892 */ /* 0x000fc4000f8efc3f */
[----:B------:R-:W-:-:S12]  /*1670*/  ULOP3.LUT UR45, UR5, 0x10000, URZ, 0xfc, !UPT ;  /* 0x00010000052d7892 */ /* 0x000fd8000f8efc3f */
.L_x_102:
[----:B------:R-:W-:Y:S01]  /*1680*/  SHF.L.U32 R3, R73, 0x1f, RZ ;  /* 0x0000001f49037819 */ /* 0x000fe200000006ff */
[----:B------:R-:W-:Y:S02]  /*1690*/  ULDC UR4, c[0x0][0x28c] ;  /* 0x0000a30000047ab9 */ /* 0x000fe40000000800 */
[----:B------:R-:W-:Y:S01]  /*16a0*/  ISETP.LT.AND P1, PT, RZ, UR4, PT ;  /* 0x00000004ff007c0c */ /* 0x000fe2000bf21270 */
[----:B-1----:R-:W1:Y:S02]  /*16b0*/  SYNCS.PHASECHK.TRANS64.TRYWAIT P0, [R62+UR42], R3 ;  /* 0x000000033e0075a7 */ /* 0x002e64000800016a */
[----:B-1-34-:R-:W-:Y:S10]  /*16c0*/  @!P0 BRA `(.L_x_19) ;  /* 0x0000004400148947 */ /* 0x01aff40003800000 */
.L_x_123:
[----:B------:R-:W-:Y:S05]  /*16d0*/  @P1 BRA `(.L_x_20) ;  /* 0x0000000000401947 */ /* 0x000fea0003800000 */
[----:B------:R-:W-:Y:S01]  /*16e0*/  MOV R0, 0x0 ;  /* 0x0000000000007802 */ /* 0x000fe20000000f00 */
[----:B------:R-:W-:Y:S01]  /*16f0*/  ULDC.64 UR4, c[0x4][0x68] ;  /* 0x01001a0000047ab9 */ /* 0x000fe20000000a00 */
[----:B------:R-:W-:Y:S01]  /*1700*/  ULDC.64 UR6, c[0x4][0x8] ;  /* 0x0100020000067ab9 */ /* 0x000fe20000000a00 */
[----:B------:R-:W-:Y:S01]  /*1710*/  IMAD.U32 R4, RZ, RZ, UR4 ;  /* 0x00000004ff047e24 */ /* 0x000fe2000f8e00ff */
[----:B------:R2:W3:Y:S01]  /*1720*/  LDC.64 R14, c[0x4][R0] ;  /* 0x01000000000e7b82 */ /* 0x0004e20000000a00 */
[----:B------:R-:W-:Y:S01]  /*1730*/  IMAD.U32 R5, RZ, RZ, UR5 ;  /* 0x00000005ff057e24 */ /* 0x000fe2000f8e00ff */
[----:B------:R-:W-:Y:S01]  /*1740*/  ULDC.64 UR4, c[0x4][0x70] ;  /* 0x01001c0000047ab9 */ /* 0x000fe20000000a00 */
[----:B------:R-:W-:Y:S02]  /*1750*/  IMAD.U32 R10, RZ, RZ, UR6 ;  /* 0x00000006ff0a7e24 */ /* 0x000fe4000f8e00ff */
[----:B------:R-:W-:Y:S02]  /*1760*/  IMAD.U32 R6, RZ, RZ, UR4 ;  /* 0x00000004ff067e24 */ /* 0x000fe4000f8e00ff */
[----:B------:R-:W-:-:S02]  /*1770*/  IMAD.U32 R7, RZ, RZ, UR5 ;  /* 0x00000005ff077e24 */ /* 0x000fc4000f8e00ff */
[----:B------:R-:W-:Y:S02]  /*1780*/  IMAD.U32 R11, RZ, RZ, UR7 ;  /* 0x00000007ff0b7e24 */ /* 0x000fe4000f8e00ff */
[----:B------:R-:W-:Y:S02]  /*1790*/  IMAD.MOV.U32 R8, RZ, RZ, 0x1e1 ;  /* 0x000001e1ff087424 */ /* 0x000fe400078e00ff */
[----:B0-----:R-:W-:Y:S02]  /*17a0*/  IMAD.MOV.U32 R12, RZ, RZ, 0x1 ;  /* 0x00000001ff0c7424 */ /* 0x001fe400078e00ff */
[----:B--2---:R-:W-:-:S07]  /*17b0*/  IMAD.MOV.U32 R13, RZ, RZ, RZ ;  /* 0x000000ffff0d7224 */ /* 0x004fce00078e00ff */
[----:B------:R-:W-:-:S07]  /*17c0*/  LEPC R20, `(.L_x_20) ;  /* 0x000000001014794e */ /* 0x000fce0000000000 */
[----:B-1-3-5:R-:W-:Y:S05]  /*17d0*/  CALL.ABS.NOINC R14 ;  /* 0x000000000e007343 */ /* 0x02afea0003c00000 */
.L_x_20:
[----:B------:R-:W-:-:S13]  /*17e0*/  ISETP.NE.AND P0, PT, R72, 0x3, PT ;  /* 0x000000034800780c */ /* 0x000fda0003f05270 */
[----:B------:R-:W-:Y:S05]  /*17f0*/  @!P0 BRA `(.L_x_21) ;  /* 0x0000000000048947 */ /* 0x000fea0003800000 */
[----:B------:R-:W-:Y:S01]  /*1800*/  BPT.TRAP 0x1 ;  /* 0x000000040000795c */ /* 0x000fe20000300000 */
.L_x_21:
[----:B-1----:R-:W-:Y:S02]  /*1810*/  IMAD.U32 R3, RZ, RZ, UR38 ;  /* 0x00000026ff037e24 */ /* 0x002fe4000f8e00ff */
[----:B------:R-:W-:-:S03]  /*1820*/  IMAD.U32 R0, RZ, RZ, UR39 ;  /* 0x00000027ff007e24 */ /* 0x000fc6000f8e00ff */
[----:B------:R-:W-:Y:S02]  /*1830*/  LEA R3, R3, UR41, 0x3 ;  /* 0x0000002903037c11 */ /* 0x000fe4000f8e18ff */
[----:B------:R-:W-:-:S04]  /*1840*/  SHF.L.U32 R0, R0, 0x1f, RZ ;  /* 0x0000001f00007819 */ /* 0x000fc800000006ff */
[----:B------:R1:W2:Y:S01]  /*1850*/  SYNCS.PHASECHK.TRANS64.TRYWAIT P1, [R3+URZ], R0 ;  /* 0x00000000030075a7 */ /* 0x0002a2000802017f */
[----:B------:R-:W-:Y:S05]  /*1860*/  @!P0 BRA `(.L_x_22) ;  /* 0x0000000000048947 */ /* 0x000fea0003800000 */
[----:B------:R-:W-:Y:S01]  /*1870*/  BPT.TRAP 0x1 ;  /* 0x000000040000795c */ /* 0x000fe20000300000 */
.L_x_22:
[----:B--2---:R-:W-:Y:S05]  /*1880*/  @P1 BRA `(.L_x_23) ;  /* 0x0000000000081947 */ /* 0x004fea0003800000 */
[----:B------:R-:W2:Y:S02]  /*1890*/  SYNCS.PHASECHK.TRANS64.TRYWAIT P1, [R3+URZ], R0 ;  /* 0x00000000030075a7 */ /* 0x000ea4000802017f */
[----:B--2---:R-:W-:Y:S05]  /*18a0*/  @!P1 BRA `(.L_x_24) ;  /* 0x0000004000b09947 */ /* 0x004fea0003800000 */
.L_x_23:
[----:B------:R-:W-:Y:S05]  /*18b0*/  WARPSYNC.ALL ;  /* 0x0000000000007948 */ /* 0x000fea0003800000 */
[----:B------:R-:W-:Y:S01]  /*18c0*/  ULEA UR8, UR38, UR44, 0x9 ;  /* 0x0000002c26087291 */ /* 0x000fe2000f8e483f */
[----:B------:R-:W-:Y:S01]  /*18d0*/  WARPGROUP.ARRIVE ;  /* 0x00000000000079c5 */ /* 0x000fe20000000000 */
[----:B------:R-:W-:Y:S01]  /*18e0*/  ULEA UR9, UR38, UR45, 0x9 ;  /* 0x0000002d26097291 */ /* 0x000fe2000f8e483f */
[----:B-12---:R-:W-:Y:S01]  /*18f0*/  IMAD.U32 R0, RZ, RZ, UR43 ;  /* 0x0000002bff007e24 */ /* 0x006fe2000f8e00ff */
[----:B------:R-:W-:Y:S01]  /*1900*/  UMOV UR5, 0x40000040 ;  /* 0x4000004000057882 */ /* 0x000fe20000000000 */
[----:B------:R-:W-:-:S02]  /*1910*/  UMOV UR7, 0x40000040 ;  /* 0x4000004000077882 */ /* 0x000fc40000000000 */
[----:B------:R-:W-:Y:S01]  /*1920*/  UMOV UR4, UR8 ;  /* 0x0000000800047c82 */ /* 0x000fe20008000000 */
[----:B------:R-:W-:Y:S01]  /*1930*/  ISETP.GE.AND P1, PT, R0, 0x1, PT ;  /* 0x000000010000780c */ /* 0x000fe20003f26270 */
[----:B------:R-:W-:Y:S02]  /*1940*/  UMOV UR6, UR9 ;  /* 0x0000000900067c82 */ /* 0x000fe40008000000 */
[----:B------:R-:W-:Y:S01]  /*1950*/  HGMMA.64x64x16.F32 R24, gdesc[UR4], RZ, !UPT, gsb0 ;  /* 0x00e00000041879f0 */ /* 0x000fe2000c0008ff */
[----:B------:R-:W-:Y:S02]  /*1960*/  UIADD3 UR4, UR8, 0x2, URZ ;  /* 0x0000000208047890 */ /* 0x000fe4000fffe03f */
[----:B------:R-:W-:Y:S01]  /*1970*/  UIADD3 UR6, UR9, 0x2, URZ ;  /* 0x0000000209067890 */ /* 0x000fe2000fffe03f */
[----:B------:R-:W-:Y:S01]  /*1980*/  UMOV UR5, 0x40000040 ;  /* 0x4000004000057882 */ /* 0x000fe20000000000 */
[----:B------:R-:W-:Y:S01]  /*1990*/  UMOV UR7, 0x40000040 ;  /* 0x4000004000077882 */ /* 0x000fe20000000000 */
[----:B------:R-:W-:-:S02]  /*19a0*/  WARPGROUP.DEPBAR.LE gsb0, 0x0 ;  /* 0x00008000000079c5 */ /* 0x000fc40000010000 */
[----:B------:R-:W-:-:S06]  /*19b0*/  WARPGROUP.ARRIVE ;  /* 0x00000000000079c5 */ /* 0x000fcc0000000000 */
[----:B------:R-:W-:Y:S01]  /*19c0*/  HGMMA.64x64x16.F32 R24, gdesc[UR4], R24, gsb0 ;  /* 0x00e00000041879f0 */ /* 0x000fe20008000818 */
[----:B------:R-:W-:Y:S02]  /*19d0*/  UIADD3 UR4, UR8, 0x4, URZ ;  /* 0x0000000408047890 */ /* 0x000fe4000fffe03f */
[----:B------:R-:W-:Y:S01]  /*19e0*/  UIADD3 UR6, UR9, 0x4, URZ ;  /* 0x0000000409067890 */ /* 0x000fe2000fffe03f */
[----:B------:R-:W-:Y:S01]  /*19f0*/  UMOV UR5, 0x40000040 ;  /* 0x4000004000057882 */ /* 0x000fe20000000000 */
[----:B------:R-:W-:Y:S01]  /*1a00*/  UMOV UR7, 0x40000040 ;  /* 0x4000004000077882 */ /* 0x000fe20000000000 */
[----:B------:R-:W-:Y:S02]  /*1a10*/  WARPGROUP.DEPBAR.LE gsb0, 0x0 ;  /* 0x00008000000079c5 */ /* 0x000fe40000010000 */
        /* <DEDUP_REMOVED lines=8> */
[----:B------:R-:W-:Y:S03]  /*1aa0*/  HGMMA.64x64x16.F32 R24, gdesc[UR4], R24, gsb0 ;  /* 0x00e00000041879f0 */ /* 0x000fe60008000818 */
[----:B------:R-:W-:Y:S02]  /*1ab0*/  WARPGROUP.DEPBAR.LE gsb0, 0x0 ;  /* 0x00008000000079c5 */ /* 0x000fe40000010000 */
[----:B------:R-:W-:Y:S05]  /*1ac0*/  @!P1 BRA `(.L_x_25) ;  /* 0x0000000400149947 */ /* 0x000fea0003800000 */
[----:B------:R-:W-:Y:S01]  /*1ad0*/  UIADD3 UR4, UR38, 0x1, URZ ;  /* 0x0000000126047890 */ /* 0x000fe2000fffe03f */
[----:B------:R-:W-:Y:S02]  /*1ae0*/  IMAD.U32 R0, RZ, RZ, UR43 ;  /* 0x0000002bff007e24 */ /* 0x000fe4000f8e00ff */
[----:B------:R-:W-:Y:S01]  /*1af0*/  IMAD.U32 R3, RZ, RZ, UR38 ;  /* 0x00000026ff037e24 */ /* 0x000fe2000f8e00ff */
[----:B------:R-:W-:-:S04]  /*1b00*/  UISETP.NE.AND UP0, UPT, UR4, 0x3, UPT ;  /* 0x000000030400788c */ /* 0x000fc8000bf05270 */
[----:B------:R-:W-:Y:S02]  /*1b10*/  USEL UR5, URZ, 0x1, UP0 ;  /* 0x000000013f057887 */ /* 0x000fe40008000000 */
[----:B------:R-:W-:Y:S02]  /*1b20*/  USEL UR8, UR4, URZ, UP0 ;  /* 0x0000003f04087287 */ /* 0x000fe40008000000 */
[----:B------:R-:W-:-:S06]  /*1b30*/  ULOP3.LUT UR5, UR39, UR5, URZ, 0x3c, !UPT ;  /* 0x0000000527057292 */ /* 0x000fcc000f8e3c3f */
[----:B------:R-:W-:-:S07]  /*1b40*/  IMAD.U32 R6, RZ, RZ, UR5 ;  /* 0x00000005ff067e24 */ /* 0x000fce000f8e00ff */
.L_x_32:
[----:B------:R-:W-:Y:S05]  /*1b50*/  @!P0 BRA `(.L_x_26) ;  /* 0x0000000000048947 */ /* 0x000fea0003800000 */
[----:B------:R-:W-:Y:S01]  /*1b60*/  BPT.TRAP 0x1 ;  /* 0x000000040000795c */ /* 0x000fe20000300000 */
.L_x_26:
[----:B------:R-:W-:Y:S01]  /*1b70*/  ULEA UR4, UR8, UR41, 0x3 ;  /* 0x0000002908047291 */ /* 0x000fe2000f8e183f */
[----:B------:R-:W-:-:S08]  /*1b80*/  SHF.L.U32 R4, R6, 0x1f, RZ ;  /* 0x0000001f06047819 */ /* 0x000fd000000006ff */
[----:B------:R1:W2:Y:S01]  /*1b90*/  SYNCS.PHASECHK.TRANS64.TRYWAIT P1, [UR4], R4 ;  /* 0x00000004ff0075a7 */ /* 0x0002a20008020144 */
[----:B------:R-:W-:Y:S05]  /*1ba0*/  @!P0 BRA `(.L_x_27) ;  /* 0x0000000000048947 */ /* 0x000fea0003800000 */
[----:B------:R-:W-:Y:S01]  /*1bb0*/  BPT.TRAP 0x1 ;  /* 0x000000040000795c */ /* 0x000fe20000300000 */
.L_x_27:
[----:B--2---:R-:W-:Y:S05]  /*1bc0*/  @P1 BRA `(.L_x_28) ;  /* 0x0000000000081947 */ /* 0x004fea0003800000 */
[----:B------:R-:W2:Y:S02]  /*1bd0*/  SYNCS.PHASECHK.TRANS64.TRYWAIT P1, [UR4], R4 ;  /* 0x00000004ff0075a7 */ /* 0x000ea40008020144 */
[----:B--2---:R-:W-:Y:S05]  /*1be0*/  @!P1 BRA `(.L_x_29) ;  /* 0x0000003c00f49947 */ /* 0x004fea0003800000 */
.L_x_28:
[----:B------:R-:W-:Y:S01]  /*1bf0*/  ULEA UR9, UR8, UR44, 0x9 ;  /* 0x0000002c08097291 */ /* 0x000fe2000f8e483f */
[----:B------:R-:W-:Y:S01]  /*1c00*/  WARPGROUP.ARRIVE ;  /* 0x00000000000079c5 */ /* 0x000fe20000000000 */
[----:B------:R-:W-:Y:S01]  /*1c10*/  ULEA UR10, UR8, UR45, 0x9 ;  /* 0x0000002d080a7291 */ /* 0x000fe2000f8e483f */
[----:B------:R-:W-:Y:S01]  /*1c20*/  UMOV UR5, 0x40000040 ;  /* 0x4000004000057882 */ /* 0x000fe20000000000 */
[----:B------:R-:W-:-:S03]  /*1c30*/  UMOV UR7, 0x40000040 ;  /* 0x4000004000077882 */ /* 0x000fc60000000000 */
[----:B------:R-:W-:Y:S02]  /*1c40*/  UMOV UR4, UR9 ;  /* 0x0000000900047c82 */ /* 0x000fe40008000000 */
[----:B------:R-:W-:Y:S02]  /*1c50*/  UMOV UR6, UR10 ;  /* 0x0000000a00067c82 */ /* 0x000fe40008000000 */
[----:B------:R-:W-:Y:S01]  /*1c60*/  HGMMA.64x64x16.F32 R24, gdesc[UR4], R24, gsb0 ;  /* 0x00e00000041879f0 */ /* 0x000fe20008000818 */
        /* <DEDUP_REMOVED lines=23> */
[----:B------:R-:W-:Y:S01]  /*1de0*/  BPT.TRAP 0x1 ;  /* 0x000000040000795c */ /* 0x000fe20000300000 */
.L_x_30:
[----:B------:R-:W-:-:S13]  /*1df0*/  ISETP.NE.AND P1, PT, R67, RZ, PT ;  /* 0x000000ff4300720c */ /* 0x000fda0003f25270 */
[----:B-12---:R-:W-:-:S05]  /*1e00*/  @P1 LEA R4, R3, UR41, 0x3 ;  /* 0x0000002903041c11 */ /* 0x006fca000f8e18ff */
[----:B------:R-:W-:-:S05]  /*1e10*/  @P1 VIADD R5, R4, 0x18 ;  /* 0x0000001804051836 */ /* 0x000fca0000000000 */
[----:B------:R-:W-:-:S04]  /*1e20*/  @P1 PRMT R5, R56, 0x654, R5 ;  /* 0x0000065438051816 */ /* 0x000fc80000000005 */
[----:B------:R1:W-:Y:S01]  /*1e30*/  @P1 SYNCS.ARRIVE.TRANS64.RED.A1T0 RZ, [R5+URZ], RZ ;  /* 0x000000ff05ff19a7 */ /* 0x0003e2000810043f */
[----:B------:R-:W-:-:S13]  /*1e40*/  ISETP.GT.U32.AND P1, PT, R16, 0x1, PT ;  /* 0x000000011000780c */ /* 0x000fda0003f24070 */
[----:B-1----:R-:W-:Y:S05]  /*1e50*/  @P1 BRA `(.L_x_31) ;  /* 0x0000000000041947 */ /* 0x002fea0003800000 */
[----:B------:R-:W-:Y:S01]  /*1e60*/  BPT.TRAP 0x1 ;  /* 0x000000040000795c */ /* 0x000fe20000300000 */
.L_x_31:
[----:B------:R-:W-:Y:S01]  /*1e70*/  UIADD3 UR8, UR8, 0x1, URZ ;  /* 0x0000000108087890 */ /* 0x000fe2000fffe03f */
[C---:B------:R-:W-:Y:S01]  /*1e80*/  ISETP.GT.AND P2, PT, R0.reuse, 0x1, PT ;  /* 0x000000010000780c */ /* 0x040fe20003f44270 */
[----:B------:R-:W-:Y:S02]  /*1e90*/  VIADD R3, R3, 0x1 ;  /* 0x0000000103037836 */ /* 0x000fe40000000000 */
[----:B------:R-:W-:Y:S01]  /*1ea0*/  UISETP.NE.AND UP0, UPT, UR8, 0x3, UPT ;  /* 0x000000030800788c */ /* 0x000fe2000bf05270 */
[----:B------:R-:W-:Y:S02]  /*1eb0*/  VIADD R0, R0, 0xffffffff ;  /* 0xffffffff00007836 */ /* 0x000fe40000000000 */
[C---:B------:R-:W-:Y:S01]  /*1ec0*/  ISETP.NE.AND P1, PT, R3.reuse, 0x3, PT ;  /* 0x000000030300780c */ /* 0x040fe20003f25270 */
[----:B------:R-:W-:Y:S02]  /*1ed0*/  USEL UR4, URZ, 0x1, UP0 ;  /* 0x000000013f047887 */ /* 0x000fe40008000000 */
[----:B------:R-:W-:Y:S01]  /*1ee0*/  USEL UR8, UR8, URZ, UP0 ;  /* 0x0000003f08087287 */ /* 0x000fe20008000000 */
[----:B------:R-:W-:-:S03]  /*1ef0*/  SEL R3, R3, RZ, P1 ;  /* 0x000000ff03037207 */ /* 0x000fc60000800000 */
[----:B------:R-:W-:Y:S01]  /*1f00*/  LOP3.LUT R6, R6, UR4, RZ, 0x3c, !PT ;  /* 0x0000000406067c12 */ /* 0x000fe2000f8e3cff */
[----:B------:R-:W-:Y:S07]  /*1f10*/  @P2 BRA `(.L_x_32) ;  /* 0xfffffffc000c2947 */ /* 0x000fee000383ffff */
.L_x_25:
[----:B------:R-:W1:Y:S01]  /*1f20*/  LDC R0, c[0x0][0x28c] ;  /* 0x0000a300ff007b82 */ /* 0x000e620000000800 */
[----:B------:R2:W-:Y:S01]  /*1f30*/  SYNCS.ARRIVE.TRANS64.A1T0 RZ, [R63+UR47], RZ ;  /* 0x000000ff3fff79a7 */ /* 0x0005e2000810002f */
[----:B-1----:R-:W-:-:S13]  /*1f40*/  ISETP.GE.AND P1, PT, R0, 0x1, PT ;  /* 0x000000010000780c */ /* 0x002fda0003f26270 */
[----:B--2---:R-:W-:Y:S05]  /*1f50*/  @!P1 BRA `(.L_x_33) ;  /* 0x0000000000449947 */ /* 0x004fea0003800000 */
[----:B------:R-:W-:Y:S05]  /*1f60*/  @!P0 BRA `(.L_x_34) ;  /* 0x0000000000048947 */ /* 0x000fea0003800000 */
[----:B------:R-:W-:Y:S01]  /*1f70*/  BPT.TRAP 0x1 ;  /* 0x000000040000795c */ /* 0x000fe20000300000 */
.L_x_34:
[----:B------:R-:W-:-:S13]  /*1f80*/  ISETP.NE.AND P0, PT, R67, RZ, PT ;  /* 0x000000ff4300720c */ /* 0x000fda0003f05270 */
[----:B------:R-:W-:-:S05]  /*1f90*/  VOTEU.ANY UP0, P0 ;  /* 0x00000000003f7886 */ /* 0x000fca0000000100 */
[----:B------:R-:W-:-:S06]  /*1fa0*/  @UP0 UIADD3 UR4, UR43, UR38, URZ ;  /* 0x000000262b040290 */ /* 0x000fcc000fffe03f */
[----:B------:R-:W-:Y:S02]  /*1fb0*/  IMAD.U32 R4, RZ, RZ, UR4 ;  /* 0x00000004ff047e24 */ /* 0x000fe4000f8e00ff */
[----:B------:R-:W-:Y:S02]  /*1fc0*/  IMAD.U32 R3, RZ, RZ, UR4 ;  /* 0x00000004ff037e24 */ /* 0x000fe4000f8e00ff */
[----:B------:R-:W-:-:S05]  /*1fd0*/  @P0 IMAD.WIDE.U32 R4, R4, -0x55555555, RZ ;  /* 0xaaaaaaab04040825 */ /* 0x000fca00078e00ff */
[----:B------:R-:W-:-:S05]  /*1fe0*/  @P0 SHF.R.U32.HI R0, RZ, 0x1, R5 ;  /* 0x00000001ff000819 */ /* 0x000fca0000011605 */
[----:B------:R-:W-:-:S05]  /*1ff0*/  @P0 IMAD R0, R0, -0x3, R3 ;  /* 0xfffffffd00000824 */ /* 0x000fca00078e0203 */
[----:B------:R-:W-:-:S05]  /*2000*/  @P0 LEA R0, R0, UR41, 0x3 ;  /* 0x0000002900000c11 */ /* 0x000fca000f8e18ff */
[----:B------:R-:W-:-:S05]  /*2010*/  @P0 VIADD R3, R0, 0x18 ;  /* 0x0000001800030836 */ /* 0x000fca0000000000 */
[----:B------:R-:W-:-:S04]  /*2020*/  @P0 PRMT R3, R56, 0x654, R3 ;  /* 0x0000065438030816 */ /* 0x000fc80000000003 */
[----:B------:R1:W-:Y:S01]  /*2030*/  @P0 SYNCS.ARRIVE.TRANS64.RED.A1T0 RZ, [R3+URZ], RZ ;  /* 0x000000ff03ff09a7 */ /* 0x0003e2000810043f */
[----:B------:R-:W-:-:S13]  /*2040*/  ISETP.GT.U32.AND P0, PT, R16, 0x1, PT ;  /* 0x000000011000780c */ /* 0x000fda0003f04070 */
[----:B-1----:R-:W-:Y:S05]  /*2050*/  @P0 BRA `(.L_x_33) ;  /* 0x0000000000040947 */ /* 0x002fea0003800000 */
[----:B------:R-:W-:Y:S01]  /*2060*/  BPT.TRAP 0x1 ;  /* 0x000000040000795c */ /* 0x000fe20000300000 */
.L_x_33:
[----:B------:R-:W-:Y:S01]  /*2070*/  SHF.L.U32 R3, R73, 0x1f, RZ ;  /* 0x0000001f49037819 */ /* 0x000fe200000006ff */
[----:B------:R-:W-:Y:S01]  /*2080*/  UIADD3 UR38, UR46, UR38, URZ ;  /* 0x000000262e267290 */ /* 0x000fe2000fffe03f */
[----:B------:R-:W1:Y:S01]  /*2090*/  LDC R0, c[0x0][0x288] ;  /* 0x0000a200ff007b82 */ /* 0x000e620000000800 */
[----:B------:R-:W-:Y:S01]  /*20a0*/  UISETP.GE.U32.AND UP1, UPT, UR46, 0x3, UPT ;  /* 0x000000032e00788c */ /* 0x000fe2000bf26070 */
[----:B------:R-:W-:Y:S01]  /*20b0*/  IMAD.SHL.U32 R8, R59, 0x2, RZ ;  /* 0x000000023b087824 */ /* 0x000fe200078e00ff */
[----:B------:R-:W-:Y:S02]  /*20c0*/  UISETP.GT.U32.AND UP0, UPT, UR38, 0x2, UPT ;  /* 0x000000022600788c */ /* 0x000fe4000bf04070 */
[----:B------:R-:W-:Y:S02]  /*20d0*/  UIMAD.WIDE.U32 UR4, UR38, -0x55555555, URZ ;  /* 0xaaaaaaab260478a5 */ /* 0x000fe4000f8e003f */
[----:B------:R-:W-:Y:S01]  /*20e0*/  UISETP.LT.U32.AND UP0, UPT, UR46, 0x3, UP0 ;  /* 0x000000032e00788c */ /* 0x000fe20008701070 */
[----:B------:R-:W2:Y:S01]  /*20f0*/  SYNCS.PHASECHK.TRANS64.TRYWAIT P0, [R62+UR42+0x10], R3 ;  /* 0x000010033e0075a7 */ /* 0x000ea2000800016a */
[----:B------:R-:W-:Y:S01]  /*2100*/  USHF.R.U32.HI UR4, URZ, 0x1, UR5 ;  /* 0x000000013f047899 */ /* 0x000fe20008011605 */
[----:B------:R-:W-:Y:S01]  /*2110*/  SHF.R.S32.HI R9, RZ, 0x1f, R8 ;  /* 0x0000001fff097819 */ /* 0x000fe20000011408 */
[----:B------:R-:W-:-:S02]  /*2120*/  USEL UR6, URZ, 0x1, !UP0 ;  /* 0x000000013f067887 */ /* 0x000fc4000c000000 */
[----:B------:R-:W-:Y:S02]  /*2130*/  UIMAD UR38, UR4, -0x3, UR38 ;  /* 0xfffffffd042678a4 */ /* 0x000fe4000f8e0226 */
[----:B------:R-:W-:-:S04]  /*2140*/  ULOP3.LUT UR39, UR39, UR6, URZ, 0x3c, !UPT ;  /* 0x0000000627277292 */ /* 0x000fc8000f8e3c3f */
[----:B------:R-:W-:Y:S01]  /*2150*/  @UP1 ULOP3.LUT UR39, UR39, 0x1, UR4, 0x78, !UPT ;  /* 0x0000000127271892 */ /* 0x000fe2000f8e7804 */
[----:B-12---:R-:W-:Y:S11]  /*2160*/  @!P0 BRA `(.L_x_35) ;  /* 0x0000003800ac8947 */ /* 0x006ff60003800000 */
.L_x_124:
[----:B------:R-:W-:Y:S01]  /*2170*/  IMAD.SHL.U32 R7, R19, 0x40, RZ ;  /* 0x0000004013077824 */ /* 0x000fe200078e00ff */
[----:B------:R-:W-:Y:S01]  /*2180*/  ULDC UR6, c[0x0][0x284] ;  /* 0x0000a10000067ab9 */ /* 0x000fe20000000800 */
[----:B------:R-:W-:Y:S01]  /*2190*/  IMAD.SHL.U32 R14, R22, 0x40, RZ ;  /* 0x00000040160e7824 */ /* 0x000fe200078e00ff */
[----:B------:R-:W-:Y:S01]  /*21a0*/  SHF.R.S32.HI R11, RZ, 0x1f, R2 ;  /* 0x0000001fff0b7819 */ /* 0x000fe20000011402 */
[----:B------:R-:W-:Y:S01]  /*21b0*/  ULDC.64 UR4, c[0x0][0x5d0] ;  /* 0x0001740000047ab9 */ /* 0x000fe20000000a00 */
[----:B------:R-:W-:Y:S01]  /*21c0*/  ISETP.GE.AND P0, PT, R7, UR6, PT ;  /* 0x0000000607007c0c */ /* 0x000fe2000bf06270 */
[----:B------:R-:W-:Y:S01]  /*21d0*/  IMAD.WIDE.U32 R4, R2, UR4, R8 ;  /* 0x0000000402047c25 */ /* 0x000fe2000f8e0008 */
[----:B------:R-:W-:Y:S02]  /*21e0*/  SHF.R.S32.HI R15, RZ, 0x1f, R14 ;  /* 0x0000001fff0f7819 */ /* 0x000fe4000001140e */
[C---:B------:R-:W-:Y:S01]  /*21f0*/  ISETP.GE.OR P0, PT, R14.reuse, R0, P0 ;  /* 0x000000000e00720c */ /* 0x040fe20000706670 */
[----:B-1----:R-:W-:Y:S01]  /*2200*/  IMAD R3, R11, UR4, RZ ;  /* 0x000000040b037c24 */ /* 0x002fe2000f8e02ff */
[----:B------:R-:W-:-:S03]  /*2210*/  IADD3 R4, P1, R14, R4, RZ ;  /* 0x000000040e047210 */ /* 0x000fc60007f3e0ff */
[----:B------:R-:W-:-:S05]  /*2220*/  IMAD R3, R2, UR5, R3 ;  /* 0x0000000502037c24 */ /* 0x000fca000f8e0203 */
[----:B------:R-:W-:-:S03]  /*2230*/  IADD3.X R5, R15, R5, R3, P1, !PT ;  /* 0x000000050f057210 */ /* 0x000fc60000ffe403 */
[----:B------:R-:W-:Y:S05]  /*2240*/  @P0 BRA `(.L_x_36) ;  /* 0x0000002000940947 */ /* 0x000fea0003800000 */
[----:B------:R-:W1:Y:S01]  /*2250*/  LDC.64 R76, c[0x0][0x5c8] ;  /* 0x00017200ff4c7b82 */ /* 0x000e620000000a00 */
[----:B-----5:R-:W-:Y:S01]  /*2260*/  FSETP.NEU.AND P1, PT, R58, RZ, PT ;  /* 0x000000ff3a00720b */ /* 0x020fe20003f2d000 */
[----:B------:R-:W-:Y:S01]  /*2270*/  IMAD R3, R59, -0x2, R0 ;  /* 0xfffffffe3b037824 */ /* 0x000fe200078e0200 */
[----:B------:R-:W-:Y:S01]  /*2280*/  BSSY B0, `(.L_x_36) ;  /* 0x0000221000007945 */ /* 0x000fe20003800000 */
[----:B------:R-:W-:-:S04]  /*2290*/  IMAD.WIDE R68, R19, 0x40, R60 ;  /* 0x0000004013447825 */ /* 0x000fc800078e023c */
[----:B------:R-:W-:Y:S02]  /*22a0*/  IMAD.IADD R3, R3, 0x1, -R14 ;  /* 0x0000000103037824 */ /* 0x000fe400078e0a0e */
[----:B------:R-:W-:-:S03]  /*22b0*/  IMAD.IADD R0, R66, 0x1, -R7 ;  /* 0x0000000142007824 */ /* 0x000fc600078e0a07 */
[----:B------:R-:W-:-:S04]  /*22c0*/  ISETP.GT.AND P0, PT, R3, RZ, PT ;  /* 0x000000ff0300720c */ /* 0x000fc80003f04270 */
[----:B------:R-:W-:Y:S01]  /*22d0*/  ISETP.GT.AND P3, PT, R0, RZ, P0 ;  /* 0x000000ff0000720c */ /* 0x000fe20000764270 */
[-C--:B-1----:R-:W-:Y:S02]  /*22e0*/  IMAD R6, R69, R76.reuse, RZ ;  /* 0x0000004c45067224 */ /* 0x082fe400078e02ff */
[----:B------:R-:W-:-:S04]  /*22f0*/  IMAD.WIDE.U32 R70, R68, R76, R4 ;  /* 0x0000004c44467225 */ /* 0x000fc800078e0004 */
[----:B------:R-:W-:-:S04]  /*2300*/  IMAD R5, R68, R77, R6 ;  /* 0x0000004d44057224 */ /* 0x000fc800078e0206 */
[----:B------:R-:W-:Y:S01]  /*2310*/  IMAD.IADD R83, R71, 0x1, R5 ;  /* 0x0000000147537824 */ /* 0x000fe200078e0205 */
[----:B------:R-:W-:Y:S06]  /*2320*/  @!P1 BRA `(.L_x_37) ;  /* 0x0000001400e09947 */ /* 0x000fec0003800000 */
[----:B------:R-:W1:Y:S01]  /*2330*/  LDC.64 R74, c[0x0][0x5b8] ;  /* 0x00016e00ff4a7b82 */ /* 0x000e620000000a00 */
[----:B------:R-:W-:-:S07]  /*2340*/  ULDC.64 UR4, c[0x0][0x5c0] ;  /* 0x0001700000047ab9 */ /* 0x000fce0000000a00 */
[----:B------:R-:W2:Y:S08]  /*2350*/  LDC.64 R78, c[0x0][0x5b0] ;  /* 0x00016c00ff4e7b82 */ /* 0x000eb00000000a00 */
[----:B------:R-:W0:Y:S01]  /*2360*/  LDC.64 R80, c[0x0][0x5a8] ;  /* 0x00016a00ff507b82 */ /* 0x000e220000000a00 */
[-C--:B-1----:R-:W-:Y:S02]  /*2370*/  IMAD R6, R11, R74.reuse, RZ ;  /* 0x0000004a0b067224 */ /* 0x082fe400078e02ff */
[----:B------:R-:W-:-:S04]  /*2380*/  IMAD.WIDE.U32 R4, R2, R74, R8 ;  /* 0x0000004a02047225 */ /* 0x000fc800078e0008 */
[----:B------:R-:W-:Y:S01]  /*2390*/  IMAD R71, R2, R75, R6 ;  /* 0x0000004b02477224 */ /* 0x000fe200078e0206 */
[----:B------:R-:W-:Y:S01]  /*23a0*/  IADD3 R10, P1, R14, R4, RZ ;  /* 0x000000040e0a7210 */ /* 0x000fe20007f3e0ff */
[----:B--2---:R-:W-:-:S03]  /*23b0*/  IMAD R4, R69, R78, RZ ;  /* 0x0000004e45047224 */ /* 0x004fc600078e02ff */
[----:B------:R-:W-:Y:S01]  /*23c0*/  IADD3.X R11, R15, R5, R71, P1, !PT ;  /* 0x000000050f0b7210 */ /* 0x000fe20000ffe447 */
[C---:B------:R-:W-:Y:S02]  /*23d0*/  IMAD R75, R68.reuse, R79, R4 ;  /* 0x0000004f444b7224 */ /* 0x040fe400078e0204 */
[----:B------:R-:W-:-:S04]  /*23e0*/  IMAD.WIDE.U32 R4, R68, R78, R10 ;  /* 0x0000004e44047225 */ /* 0x000fc800078e000a */
[----:B------:R-:W-:Y:S01]  /*23f0*/  IMAD.IADD R5, R5, 0x1, R75 ;  /* 0x0000000105057824 */ /* 0x000fe200078e024b */
[----:B0-----:R-:W-:-:S04]  /*2400*/  LEA R12, P1, R4, R80, 0x1 ;  /* 0x00000050040c7211 */ /* 0x001fc800078208ff */
[----:B------:R-:W-:-:S05]  /*2410*/  LEA.HI.X R13, R4, R81, R5, 0x1, P1 ;  /* 0x00000051040d7211 */ /* 0x000fca00008f0c05 */
[----:B------:R0:W2:Y:S01]  /*2420*/  @P3 LDG.E.LTC128B.U16 R19, desc[UR36][R12.64] ;  /* 0x000000240c133981 */ /* 0x0000a2000c1e1520 */
[----:B------:R-:W-:Y:S01]  /*2430*/  IMAD.WIDE.U32 R4, R68, R78, R14 ;  /* 0x0000004e44047225 */ /* 0x000fe200078e000e */
[----:B------:R-:W-:Y:S02]  /*2440*/  BSSY B1, `(.L_x_38) ;  /* 0x0000014000017945 */ /* 0x000fe40003800000 */
[----:B------:R-:W-:-:S04]  /*2450*/  IADD3 R20, P1, R8, R4, RZ ;  /* 0x0000000408147210 */ /* 0x000fc80007f3e0ff */
[----:B------:R-:W-:Y:S01]  /*2460*/  IADD3.X R21, R9, R75, R5, P1, !PT ;  /* 0x0000004b09157210 */ /* 0x000fe20000ffe405 */
[----:B0-----:R-:W-:Y:S01]  /*2470*/  IMAD.SHL.U32 R12, R78, 0x8, RZ ;  /* 0x000000084e0c7824 */ /* 0x001fe200078e00ff */
[----:B------:R-:W-:Y:S02]  /*2480*/  LEA R6, P1, R70, UR4, 0x1 ;  /* 0x0000000446067c11 */ /* 0x000fe4000f8208ff */
[----:B------:R-:W-:Y:S01]  /*2490*/  SHF.L.U64.HI R13, R78, 0x3, R79 ;  /* 0x000000034e0d7819 */ /* 0x000fe2000001024f */
[----:B------:R-:W-:-:S04]  /*24a0*/  IMAD.WIDE.U32 R20, R2, R74, R20 ;  /* 0x0000004a02147225 */ /* 0x000fc800078e0014 */
[----:B------:R-:W-:Y:S01]  /*24b0*/  IMAD.IADD R5, R71, 0x1, R21 ;  /* 0x0000000147057824 */ /* 0x000fe200078e0215 */
[----:B------:R-:W-:-:S04]  /*24c0*/  LEA R4, P4, R20, R80, 0x1 ;  /* 0x0000005014047211 */ /* 0x000fc800078808ff */
[----:B------:R-:W-:Y:S01]  /*24d0*/  LEA.HI.X R5, R20, R81, R5, 0x1, P4 ;  /* 0x0000005114057211 */ /* 0x000fe200020f0c05 */
[----:B--2---:R-:W-:-:S05]  /*24e0*/  HADD2.F32 R7, -RZ, R19.H0_H0 ;  /* 0x20000013ff077230 */ /* 0x004fca0000004100 */
[----:B------:R-:W-:-:S04]  /*24f0*/  FMUL R7, R7, R58 ;  /* 0x0000003a07077220 */ /* 0x000fc80000400000 */
[----:B------:R-:W-:Y:S01]  /*2500*/  FFMA R24, R24, R57, R7 ;  /* 0x0000003918187223 */ /* 0x000fe20000000007 */
[----:B------:R-:W-:Y:S02]  /*2510*/  LEA.HI.X R7, R70, UR5, R83, 0x1, P1 ;  /* 0x0000000546077c11 */ /* 0x000fe400088f0c53 */
[----:B------:R-:W-:Y:S02]  /*2520*/  ISETP.GT.AND P1, PT, R3, 0x1, PT ;  /* 0x000000010300780c */ /* 0x000fe40003f24270 */
[----:B------:R-:W-:Y:S02]  /*2530*/  F2FP.F16.F32.PACK_AB R24, RZ, R24 ;  /* 0x00000018ff18723e */ /* 0x000fe400000000ff */
[----:B------:R-:W-:-:S03]  /*2540*/  ISETP.GT.AND P2, PT, R0, RZ, P1 ;  /* 0x000000ff0000720c */ /* 0x000fc60000f44270 */
[----:B------:R0:W-:Y:S10]  /*2550*/  @P3 STG.E.U16 desc[UR36][R6.64], R24 ;  /* 0x0000001806003986 */ /* 0x0001f4000c101524 */
[----:B------:R-:W-:Y:S05]  /*2560*/  @!P2 BRA `(.L_x_39) ;  /* 0x000000000004a947 */ /* 0x000fea0003800000 */
[----:B------:R1:W5:Y:S02]  /*2570*/  LDG.E.LTC128B.U16 R19, desc[UR36][R4.64+0x2] ;  /* 0x0000022404137981 */ /* 0x000364000c1e1520 */
.L_x_39:
[----:B------:R-:W-:Y:S05]  /*2580*/  BSYNC B1 ;  /* 0x0000000000017941 */ /* 0x000fea0003800000 */
.L_x_38:
[----:B-----5:R-:W-:Y:S01]  /*2590*/  HADD2.F32 R21, -RZ, R19.H0_H0 ;  /* 0x20000013ff157230 */ /* 0x020fe20000004100 */
[----:B------:R-:W-:Y:S01]  /*25a0*/  ISETP.GT.AND P0, PT, R0, 0x8, P0 ;  /* 0x000000080000780c */ /* 0x000fe20000704270 */
[----:B------:R-:W-:-:S04]  /*25b0*/  IMAD.WIDE.U32 R68, R68, R78, R12 ;  /* 0x0000004e44447225 */ /* 0x000fc800078e000c */
[----:B------:R-:W-:Y:S01]  /*25c0*/  FMUL R12, R21, R58 ;  /* 0x0000003a150c7220 */ /* 0x000fe20000400000 */
[----:B------:R-:W-:Y:S01]  /*25d0*/  IMAD.IADD R75, R75, 0x1, R69 ;  /* 0x000000014b4b7824 */ /* 0x000fe200078e0245 */
[----:B------:R-:W-:Y:S02]  /*25e0*/  IADD3 R10, P3, R10, R68, RZ ;  /* 0x000000440a0a7210 */ /* 0x000fe40007f7e0ff */
[----:B------:R-:W-:-:S03]  /*25f0*/  FFMA R25, R25, R57, R12 ;  /* 0x0000003919197223 */ /* 0x000fc6000000000c */
[----:B------:R-:W-:Y:S01]  /*2600*/  IMAD.X R11, R75, 0x1, R11, P3 ;  /* 0x000000014b0b7824 */ /* 0x000fe200018e060b */
[C---:B------:R-:W-:Y:S02]  /*2610*/  LEA R12, P3, R10.reuse, R80, 0x1 ;  /* 0x000000500a0c7211 */ /* 0x040fe400078608ff */
[----:B------:R-:W-:Y:S02]  /*2620*/  F2FP.F16.F32.PACK_AB R25, RZ, R25 ;  /* 0x00000019ff19723e */ /* 0x000fe400000000ff */
[----:B------:R-:W-:-:S03]  /*2630*/  LEA.HI.X R13, R10, R81, R11, 0x1, P3 ;  /* 0x000000510a0d7211 */ /* 0x000fc600018f0c0b */
[----:B------:R2:W-:Y:S04]  /*2640*/  @P2 STG.E.U16 desc[UR36][R6.64+0x2], R25 ;  /* 0x0000021906002986 */ /* 0x0005e8000c101524 */
[----:B------:R-:W3:Y:S01]  /*2650*/  @P0 LDG.E.LTC128B.U16 R19, desc[UR36][R12.64] ;  /* 0x000000240c130981 */ /* 0x000ee2000c1e1520 */
[----:B------:R-:W-:Y:S01]  /*2660*/  IADD3 R14, P2, P3, R8, R68, R14 ;  /* 0x00000044080e7210 */ /* 0x000fe20007b5e00e */
[----:B------:R-:W-:Y:S01]  /*2670*/  BSSY B1, `(.L_x_40) ;  /* 0x0000011000017945 */ /* 0x000fe20003800000 */
[----:B------:R-:W-:Y:S02]  /*2680*/  ISETP.GT.AND P1, PT, R0, 0x8, P1 ;  /* 0x000000080000780c */ /* 0x000fe40000f24270 */
[----:B------:R-:W-:Y:S02]  /*2690*/  IADD3.X R15, R9, R75, R15, P2, P3 ;  /* 0x0000004b090f7210 */ /* 0x000fe400017e640f */
[----:B------:R-:W-:-:S02]  /*26a0*/  SHF.L.U64.HI R9, R76, 0x4, R77 ;  /* 0x000000044c097819 */ /* 0x000fc4000001024d */
[----:B------:R-:W-:Y:S01]  /*26b0*/  LEA R10, P2, R76, R6, 0x4 ;  /* 0x000000064c0a7211 */ /* 0x000fe200078420ff */
[----:B------:R-:W-:-:S04]  /*26c0*/  IMAD.WIDE.U32 R14, R2, R74, R14 ;  /* 0x0000004a020e7225 */ /* 0x000fc800078e000e */
[----:B------:R-:W-:Y:S01]  /*26d0*/  IMAD.IADD R2, R71, 0x1, R15 ;  /* 0x0000000147027824 */ /* 0x000fe200078e020f */
[----:B------:R-:W-:Y:S01]  /*26e0*/  LEA R8, P3, R14, R80, 0x1 ;  /* 0x000000500e087211 */ /* 0x000fe200078608ff */
[----:B---3--:R-:W-:-:S05]  /*26f0*/  HADD2.F32 R11, -RZ, R19.H0_H0 ;  /* 0x20000013ff0b7230 */ /* 0x008fca0000004100 */
[----:B------:R-:W-:-:S04]  /*2700*/  FMUL R11, R11, R58 ;  /* 0x0000003a0b0b7220 */ /* 0x000fc80000400000 */
[----:B------:R-:W-:-:S05]  /*2710*/  FFMA R11, R26, R57, R11 ;  /* 0x000000391a0b7223 */ /* 0x000fca000000000b */
[----:B------:R-:W-:Y:S01]  /*2720*/  F2FP.F16.F32.PACK_AB R12, RZ, R11 ;  /* 0x0000000bff0c723e */ /* 0x000fe200000000ff */
[----:B------:R-:W-:Y:S01]  /*2730*/  IMAD.X R11, R9, 0x1, R7, P2 ;  /* 0x00000001090b7824 */ /* 0x000fe200010e0607 */
[----:B------:R-:W-:-:S04]  /*2740*/  LEA.HI.X R9, R14, R81, R2, 0x1, P3 ;  /* 0x000000510e097211 */ /* 0x000fc800018f0c02 */
[----:B------:R2:W-:Y:S01]  /*2750*/  @P0 STG.E.U16 desc[UR36][R10.64], R12 ;  /* 0x0000000c0a000986 */ /* 0x0005e2000c101524 */
[----:B------:R-:W-:Y:S05]  /*2760*/  @!P1 BRA `(.L_x_41) ;  /* 0x0000000000049947 */ /* 0x000fea0003800000 */
[----:B------:R3:W5:Y:S02]  /*2770*/  LDG.E.LTC128B.U16 R19, desc[UR36][R8.64+0x2] ;  /* 0x0000022408137981 */ /* 0x000764000c1e1520 */
.L_x_41:
[----:B------:R-:W-:Y:S05]  /*2780*/  BSYNC B1 ;  /* 0x0000000000017941 */ /* 0x000fea0003800000 */
.L_x_40:
[----:B-----5:R-:W-:Y:S01]  /*2790*/  HADD2.F32 R13, -RZ, R19.H0_H0 ;  /* 0x20000013ff0d7230 */ /* 0x020fe20000004100 */
[----:B------:R-:W-:Y:S01]  /*27a0*/  ISETP.GT.AND P0, PT, R3, 0x8, PT ;  /* 0x000000080300780c */ /* 0x000fe20003f04270 */
[----:B------:R-:W-:Y:S03]  /*27b0*/  BSSY B1, `(.L_x_42) ;  /* 0x0000008000017945 */ /* 0x000fe60003800000 */
[----:B------:R-:W-:Y:S01]  /*27c0*/  FMUL R2, R13, R58 ;  /* 0x0000003a0d027220 */ /* 0x000fe20000400000 */
[----:B------:R-:W-:-:S03]  /*27d0*/  ISETP.GT.AND P2, PT, R0, RZ, P0 ;  /* 0x000000ff0000720c */ /* 0x000fc60000744270 */
[----:B------:R-:W-:-:S05]  /*27e0*/  FFMA R2, R27, R57, R2 ;  /* 0x000000391b027223 */ /* 0x000fca0000000002 */
[----:B------:R-:W-:-:S05]  /*27f0*/  F2FP.F16.F32.PACK_AB R2, RZ, R2 ;  /* 0x00000002ff02723e */ /* 0x000fca00000000ff */
[----:B------:R4:W-:Y:S01]  /*2800*/  @P1 STG.E.U16 desc[UR36][R10.64+0x2], R2 ;  /* 0x000002020a001986 */ /* 0x0009e2000c101524 */
[----:B------:R-:W-:Y:S05]  /*2810*/  @!P2 BRA `(.L_x_43) ;  /* 0x000000000004a947 */ /* 0x000fea0003800000 */
[----:B------:R0:W5:Y:S02]  /*2820*/  LDG.E.LTC128B.U16 R19, desc[UR36][R4.64+0x10] ;  /* 0x0000102404137981 */ /* 0x000164000c1e1520 */
.L_x_43:
[----:B------:R-:W-:Y:S05]  /*2830*/  BSYNC B1 ;  /* 0x0000000000017941 */ /* 0x000fea0003800000 */
.L_x_42:
        /* <DEDUP_REMOVED lines=10> */
.L_x_45:
[----:B------:R-:W-:Y:S05]  /*28e0*/  BSYNC B1 ;  /* 0x0000000000017941 */ /* 0x000fea0003800000 */
.L_x_44:
[----:B0----5:R-:W-:Y:S01]  /*28f0*/  HADD2.F32 R13, -RZ, R19.H0_H0 ;  /* 0x20000013ff0d7230 */ /* 0x021fe20000004100 */
[----:B------:R-:W-:Y:S01]  /*2900*/  ISETP.GT.AND P0, PT, R0, 0x8, P0 ;  /* 0x000000080000780c */ /* 0x000fe20000704270 */
[----:B------:R-:W-:Y:S03]  /*2910*/  BSSY B1, `(.L_x_46) ;  /* 0x0000007000017945 */ /* 0x000fe60003800000 */
[----:B----4-:R-:W-:-:S04]  /*2920*/  FMUL R2, R13, R58 ;  /* 0x0000003a0d027220 */ /* 0x010fc80000400000 */
[----:B------:R-:W-:-:S05]  /*2930*/  FFMA R2, R29, R57, R2 ;  /* 0x000000391d027223 */ /* 0x000fca0000000002 */
[----:B------:R-:W-:-:S05]  /*2940*/  F2FP.F16.F32.PACK_AB R2, RZ, R2 ;  /* 0x00000002ff02723e */ /* 0x000fca00000000ff */
[----:B------:R0:W-:Y:S01]  /*2950*/  @P3 STG.E.U16 desc[UR36][R6.64+0x12], R2 ;  /* 0x0000120206003986 */ /* 0x0001e2000c101524 */
[----:B------:R-:W-:Y:S05]  /*2960*/  @!P0 BRA `(.L_x_47) ;  /* 0x0000000000048947 */ /* 0x000fea0003800000 */
[----:B------:R4:W5:Y:S02]  /*2970*/  LDG.E.LTC128B.U16 R19, desc[UR36][R8.64+0x10] ;  /* 0x0000102408137981 */ /* 0x000964000c1e1520 */
.L_x_47:
[----:B------:R-:W-:Y:S05]  /*2980*/  BSYNC B1 ;  /* 0x0000000000017941 */ /* 0x000fea0003800000 */
.L_x_46:
[----:B-----5:R-:W-:Y:S01]  /*2990*/  HADD2.F32 R13, -RZ, R19.H0_H0 ;  /* 0x20000013ff0d7230 */ /* 0x020fe20000004100 */
[----:B------:R-:W-:Y:S01]  /*29a0*/  ISETP.GT.AND P1, PT, R0, 0x8, P1 ;  /* 0x000000080000780c */ /* 0x000fe20000f24270 */
[----:B------:R-:W-:Y:S03]  /*29b0*/  BSSY B1, `(.L_x_48) ;  /* 0x0000007000017945 */ /* 0x000fe60003800000 */
[----:B------:R-:W-:-:S04]  /*29c0*/  FMUL R13, R13, R58 ;  /* 0x0000003a0d0d7220 */ /* 0x000fc80000400000 */
[----:B------:R-:W-:-:S05]  /*29d0*/  FFMA R13, R30, R57, R13 ;  /* 0x000000391e0d7223 */ /* 0x000fca000000000d */
[----:B------:R-:W-:-:S05]  /*29e0*/  F2FP.F16.F32.PACK_AB R13, RZ, R13 ;  /* 0x0000000dff0d723e */ /* 0x000fca00000000ff */
[----:B------:R0:W-:Y:S01]  /*29f0*/  @P0 STG.E.U16 desc[UR36][R10.64+0x10], R13 ;  /* 0x0000100d0a000986 */ /* 0x0001e2000c101524 */
[----:B------:R-:W-:Y:S05]  /*2a00*/  @!P1 BRA `(.L_x_49) ;  /* 0x0000000000049947 */ /* 0x000fea0003800000 */
[----:B------:R0:W5:Y:S02]  /*2a10*/  LDG.E.LTC128B.U16 R19, desc[UR36][R8.64+0x12] ;  /* 0x0000122408137981 */ /* 0x000164000c1e1520 */
.L_x_49:
[----:B------:R-:W-:Y:S05]  /*2a20*/  BSYNC B1 ;  /* 0x0000000000017941 */ /* 0x000fea0003800000 */
.L_x_48:
[----:B0----5:R-:W-:Y:S01]  /*2a30*/  HADD2.F32 R13, -RZ, R19.H0_H0 ;  /* 0x20000013ff0d7230 */ /* 0x021fe20000004100 */
        /* <DEDUP_REMOVED lines=9> */
.L_x_51:
[----:B------:R-:W-:Y:S05]  /*2ad0*/  BSYNC B1 ;  /* 0x0000000000017941 */ /* 0x000fea0003800000 */
.L_x_50:
        /* <DEDUP_REMOVED lines=10> */
.L_x_53:
[----:B------:R-:W-:Y:S05]  /*2b80*/  BSYNC B1 ;  /* 0x0000000000017941 */ /* 0x000fea0003800000 */
.L_x_52:
[----:B0----5:R-:W-:Y:S01]  /*2b90*/  HADD2.F32 R13, -RZ, R19.H0_H0 ;  /* 0x20000013ff0d7230 */ /* 0x021fe20000004100 */
        /* <DEDUP_REMOVED lines=8> */
.L_x_55:
[----:B------:R-:W-:Y:S05]  /*2c20*/  BSYNC B1 ;  /* 0x0000000000017941 */ /* 0x000fea0003800000 */
.L_x_54:
        /* <DEDUP_REMOVED lines=9> */
.L_x_57:
[----:B------:R-:W-:Y:S05]  /*2cc0*/  BSYNC B1 ;  /* 0x0000000000017941 */ /* 0x000fea0003800000 */
.L_x_56:
        /* <DEDUP_REMOVED lines=10> */
.L_x_59:
[----:B------:R-:W-:Y:S05]  /*2d70*/  BSYNC B1 ;  /* 0x0000000000017941 */ /* 0x000fea0003800000 */
.L_x_58:
        /* <DEDUP_REMOVED lines=10> */
.L_x_61:
[----:B------:R-:W-:Y:S05]  /*2e20*/  BSYNC B1 ;  /* 0x0000000000017941 */ /* 0x000fea0003800000 */
.L_x_60:
        /* <DEDUP_REMOVED lines=9> */
.L_x_63:
[----:B------:R-:W-:Y:S05]  /*2ec0*/  BSYNC B1 ;  /* 0x0000000000017941 */ /* 0x000fea0003800000 */
.L_x_62:
        /* <DEDUP_REMOVED lines=9> */
.L_x_65:
[----:B------:R-:W-:Y:S05]  /*2f60*/  BSYNC B1 ;  /* 0x0000000000017941 */ /* 0x000fea0003800000 */
.L_x_64:
        /* <DEDUP_REMOVED lines=10> */
.L_x_67:
[----:B------:R-:W-:Y:S05]  /*3010*/  BSYNC B1 ;  /* 0x0000000000017941 */ /* 0x000fea0003800000 */
.L_x_66:
        /* <DEDUP_REMOVED lines=10> */
.L_x_69:
[----:B------:R-:W-:Y:S05]  /*30c0*/  BSYNC B1 ;  /* 0x0000000000017941 */ /* 0x000fea0003800000 */
.L_x_68:
        /* <DEDUP_REMOVED lines=9> */
.L_x_71:
[----:B------:R-:W-:Y:S05]  /*3160*/  BSYNC B1 ;  /* 0x0000000000017941 */ /* 0x000fea0003800000 */
.L_x_70:
        /* <DEDUP_REMOVED lines=9> */
.L_x_73:
[----:B------:R-:W-:Y:S05]  /*3200*/  BSYNC B1 ;  /* 0x0000000000017941 */ /* 0x000fea0003800000 */
.L_x_72:
        /* <DEDUP_REMOVED lines=10> */
.L_x_75:
[----:B------:R-:W-:Y:S05]  /*32b0*/  BSYNC B1 ;  /* 0x0000000000017941 */ /* 0x000fea0003800000 */
.L_x_74:
        /* <DEDUP_REMOVED lines=10> */
.L_x_77:
[----:B------:R-:W-:Y:S05]  /*3360*/  BSYNC B1 ;  /* 0x0000000000017941 */ /* 0x000fea0003800000 */
.L_x_76:
        /* <DEDUP_REMOVED lines=9> */
.L_x_79:
[----:B------:R-:W-:Y:S05]  /*3400*/  BSYNC B1 ;  /* 0x0000000000017941 */ /* 0x000fea0003800000 */
.L_x_78:
        /* <DEDUP_REMOVED lines=9> */
.L_x_81:
[----:B------:R-:W-:Y:S05]  /*34a0*/  BSYNC B1 ;  /* 0x0000000000017941 */ /* 0x000fea0003800000 */
.L_x_80:
        /* <DEDUP_REMOVED lines=10> */
.L_x_83:
[----:B------:R-:W-:Y:S05]  /*3550*/  BSYNC B1 ;  /* 0x0000000000017941 */ /* 0x000fea0003800000 */
.L_x_82:
        /* <DEDUP_REMOVED lines=10> */
.L_x_85:
[----:B------:R-:W-:Y:S05]  /*3600*/  BSYNC B1 ;  /* 0x0000000000017941 */ /* 0x000fea0003800000 */
.L_x_84:
        /* <DEDUP_REMOVED lines=9> */
.L_x_87:
[----:B------:R-:W-:Y:S05]  /*36a0*/  BSYNC B1 ;  /* 0x0000000000017941 */ /* 0x000fea0003800000 */
.L_x_86:
        /* <DEDUP_REMOVED lines=9> */
.L_x_89:
[----:B------:R-:W-:Y:S05]  /*3740*/  BSYNC B1 ;  /* 0x0000000000017941 */ /* 0x000fea0003800000 */
.L_x_88:
        /* <DEDUP_REMOVED lines=10> */
.L_x_91:
[----:B------:R-:W-:Y:S05]  /*37f0*/  BSYNC B1 ;  /* 0x0000000000017941 */ /* 0x000fea0003800000 */
.L_x_90:
[----:B-----5:R-:W-:Y:S01]  /*3800*/  HADD2.F32 R13, -RZ, R19.H0_H0 ;  /* 0x20000013ff0d7230 */ /* 0x020fe20000004100 */
[----:B------:R-:W-:Y:S01]  /*3810*/  ISETP.GT.AND P1, PT, R3, 0x39, PT ;  /* 0x000000390300780c */ /* 0x000fe20003f24270 */
[----:B0-----:R-:W-:Y:S01]  /*3820*/  @P2 IMAD.MOV.U32 R2, RZ, RZ, R6 ;  /* 0x000000ffff022224 */ /* 0x001fe200078e0006 */
[----:B------:R-:W-:Y:S01]  /*3830*/  BSSY B1, `(.L_x_92) ;  /* 0x0000009000017945 */ /* 0x000fe20003800000 */
[----:B------:R-:W-:Y:S02]  /*3840*/  @P2 IMAD.MOV.U32 R3, RZ, RZ, R7 ;  /* 0x000000ffff032224 */ /* 0x000fe400078e0007 */
[----:B------:R-:W-:Y:S01]  /*3850*/  FMUL R13, R13, R58 ;  /* 0x0000003a0d0d7220 */ /* 0x000fe20000400000 */
[----:B------:R-:W-:-:S03]  /*3860*/  ISETP.GT.AND P3, PT, R0, RZ, P1 ;  /* 0x000000ff0000720c */ /* 0x000fc60000f64270 */
[----:B------:R-:W-:-:S05]  /*3870*/  FFMA R13, R52, R57, R13 ;  /* 0x00000039340d7223 */ /* 0x000fca000000000d */
[----:B------:R-:W-:-:S05]  /*3880*/  F2FP.F16.F32.PACK_AB R13, RZ, R13 ;  /* 0x0000000dff0d723e */ /* 0x000fca00000000ff */
[----:B------:R0:W-:Y:S01]  /*3890*/  @P2 STG.E.U16 desc[UR36][R2.64+0x70], R13 ;  /* 0x0000700d02002986 */ /* 0x0001e2000c101524 */
[----:B------:R-:W-:Y:S05]  /*38a0*/  @!P3 BRA `(.L_x_93) ;  /* 0x000000000004b947 */ /* 0x000fea0003800000 */
[----:B------:R0:W5:Y:S02]  /*38b0*/  LDG.E.LTC128B.U16 R19, desc[UR36][R4.64+0x72] ;  /* 0x0000722404137981 */ /* 0x000164000c1e1520 */
.L_x_93:
[----:B------:R-:W-:Y:S05]  /*38c0*/  BSYNC B1 ;  /* 0x0000000000017941 */ /* 0x000fea0003800000 */
.L_x_92:
        /* <DEDUP_REMOVED lines=9> */
.L_x_95:
[----:B------:R-:W-:Y:S05]  /*3960*/  BSYNC B1 ;  /* 0x0000000000017941 */ /* 0x000fea0003800000 */
.L_x_94:
[----:B-----5:R-:W-:Y:S01]  /*3970*/  HADD2.F32 R3, -RZ, R19.H0_H0 ;  /* 0x20000013ff037230 */ /* 0x020fe20000004100 */
[----:B------:R-:W-:Y:S01]  /*3980*/  ISETP.GT.AND P1, PT, R0, 0x8, P1 ;  /* 0x000000080000780c */ /* 0x000fe20000f24270 */
[----:B0-----:R-:W-:Y:S01]  /*3990*/  @P0 IMAD.MOV.U32 R2, RZ, RZ, R10 ;  /* 0x000000ffff020224 */ /* 0x001fe200078e000a */
[----:B------:R-:W-:Y:S02]  /*39a0*/  BSSY B1, `(.L_x_96) ;  /* 0x0000009000017945 */ /* 0x000fe40003800000 */
[----:B------:R-:W-:-:S04]  /*39b0*/  FMUL R3, R3, R58 ;  /* 0x0000003a03037220 */ /* 0x000fc80000400000 */
[----:B------:R-:W-:-:S05]  /*39c0*/  FFMA R3, R54, R57, R3 ;  /* 0x0000003936037223 */ /* 0x000fca0000000003 */
[----:B------:R-:W-:-:S04]  /*39d0*/  F2FP.F16.F32.PACK_AB R3, RZ, R3 ;  /* 0x00000003ff03723e */ /* 0x000fc800000000ff */
[----:B-1----:R-:W-:Y:S01]  /*39e0*/  PRMT R4, R3, 0x7610, R4 ;  /* 0x0000761003047816 */ /* 0x002fe20000000004 */
[----:B------:R-:W-:-:S05]  /*39f0*/  @P0 IMAD.MOV.U32 R3, RZ, RZ, R11 ;  /* 0x000000ffff030224 */ /* 0x000fca00078e000b */
[----:B------:R0:W-:Y:S01]  /*3a00*/  @P0 STG.E.U16 desc[UR36][R2.64+0x70], R4 ;  /* 0x0000700402000986 */ /* 0x0001e2000c101524 */
[----:B------:R-:W-:Y:S05]  /*3a10*/  @!P1 BRA `(.L_x_97) ;  /* 0x0000000000049947 */ /* 0x000fea0003800000 */
[----:B------:R1:W5:Y:S02]  /*3a20*/  LDG.E.LTC128B.U16 R19, desc[UR36][R8.64+0x72] ;  /* 0x0000722408137981 */ /* 0x000364000c1e1520 */
.L_x_97:
[----:B------:R-:W-:Y:S05]  /*3a30*/  BSYNC B1 ;  /* 0x0000000000017941 */ /* 0x000fea0003800000 */
.L_x_96:
[----:B------:R-:W-:Y:S05]  /*3a40*/  @!P1 BRA `(.L_x_98) ;  /* 0x0000000800909947 */ /* 0x000fea0003800000 */
[----:B-----5:R-:W-:-:S05]  /*3a50*/  HADD2.F32 R19, -RZ, R19.H0_H0 ;  /* 0x20000013ff137230 */ /* 0x020fca0000004100 */
[----:B------:R-:W-:-:S04]  /*3a60*/  FMUL R0, R19, R58 ;  /* 0x0000003a13007220 */ /* 0x000fc80000400000 */
[----:B------:R-:W-:-:S05]  /*3a70*/  FFMA R0, R55, R57, R0 ;  /* 0x0000003937007223 */ /* 0x000fca0000000000 */
[----:B------:R-:W-:-:S05]  /*3a80*/  F2FP.F16.F32.PACK_AB R0, RZ, R0 ;  /* 0x00000000ff00723e */ /* 0x000fca00000000ff */
[----:B------:R0:W-:Y:S01]  /*3a90*/  STG.E.U16 desc[UR36][R10.64+0x72], R0 ;  /* 0x000072000a007986 */ /* 0x0001e2000c101524 */
[----:B------:R-:W-:Y:S05]  /*3aa0*/  BRA `(.L_x_98) ;  /* 0x0000000800787947 */ /* 0x000fea0003800000 */
.L_x_37:
[----:B------:R-:W-:Y:S01]  /*3ab0*/  ISETP.GT.AND P2, PT, R3, 0x1, PT ;  /* 0x000000010300780c */ /* 0x000fe20003f44270 */
[----:B------:R-:W-:Y:S01]  /*3ac0*/  ULDC.64 UR4, c[0x0][0x5c0] ;  /* 0x0001700000047ab9 */ /* 0x000fe20000000a00 */
[-C--:B------:R-:W-:Y:S01]  /*3ad0*/  FMUL R24, R24, R57.reuse ;  /* 0x0000003918187220 */ /* 0x080fe20000400000 */
[-C--:B------:R-:W-:Y:S01]  /*3ae0*/  FMUL R25, R25, R57.reuse ;  /* 0x0000003919197220 */ /* 0x080fe20000400000 */
[----:B------:R-:W-:Y:S01]  /*3af0*/  ISETP.GT.AND P1, PT, R0, RZ, P2 ;  /* 0x000000ff0000720c */ /* 0x000fe20001724270 */
[-C--:B------:R-:W-:Y:S01]  /*3b00*/  FMUL R26, R26, R57.reuse ;  /* 0x000000391a1a7220 */ /* 0x080fe20000400000 */
[----:B------:R-:W-:Y:S01]  /*3b10*/  LEA R4, P4, R70, UR4, 0x1 ;  /* 0x0000000446047c11 */ /* 0x000fe2000f8808ff */
[-C--:B------:R-:W-:Y:S01]  /*3b20*/  FMUL R27, R27, R57.reuse ;  /* 0x000000391b1b7220 */ /* 0x080fe20000400000 */
[----:B------:R-:W-:Y:S01]  /*3b30*/  F2FP.F16.F32.PACK_AB R24, RZ, R24 ;  /* 0x00000018ff18723e */ /* 0x000fe200000000ff */
[-C--:B------:R-:W-:Y:S01]  /*3b40*/  FMUL R28, R28, R57.reuse ;  /* 0x000000391c1c7220 */ /* 0x080fe20000400000 */
[----:B------:R-:W-:Y:S01]  /*3b50*/  LEA.HI.X R5, R70, UR5, R83, 0x1, P4 ;  /* 0x0000000546057c11 */ /* 0x000fe2000a0f0c53 */
[----:B------:R-:W-:Y:S01]  /*3b60*/  FMUL R29, R29, R57 ;  /* 0x000000391d1d7220 */ /* 0x000fe20000400000 */
[----:B------:R-:W-:Y:S01]  /*3b70*/  F2FP.F16.F32.PACK_AB R25, RZ, R25 ;  /* 0x00000019ff19723e */ /* 0x000fe200000000ff */
[-C--:B------:R-:W-:Y:S01]  /*3b80*/  FMUL R30, R30, R57.reuse ;  /* 0x000000391e1e7220 */ /* 0x080fe20000400000 */
[----:B------:R-:W-:Y:S01]  /*3b90*/  ISETP.GT.AND P2, PT, R0, 0x8, P2 ;  /* 0x000000080000780c */ /* 0x000fe20001744270 */
[----:B------:R-:W-:Y:S01]  /*3ba0*/  @P3 STG.E.U16 desc[UR36][R4.64], R24 ;  /* 0x0000001804003986 */ /* 0x000fe2000c101524 */
[C---:B------:R-:W-:Y:S01]  /*3bb0*/  SHF.L.U64.HI R77, R76.reuse, 0x4, R77 ;  /* 0x000000044c4d7819 */ /* 0x040fe2000001024d */
[-C--:B------:R-:W-:Y:S01]  /*3bc0*/  FMUL R31, R31, R57.reuse ;  /* 0x000000391f1f7220 */ /* 0x080fe20000400000 */
[----:B------:R-:W-:Y:S01]  /*3bd0*/  LEA R6, P3, R76, R4, 0x4 ;  /* 0x000000044c067211 */ /* 0x000fe200078620ff */
[----:B------:R-:W-:Y:S01]  /*3be0*/  @P1 STG.E.U16 desc[UR36][R4.64+0x2], R25 ;  /* 0x0000021904001986 */ /* 0x000fe2000c101524 */
[----:B------:R-:W-:Y:S01]  /*3bf0*/  ISETP.GT.AND P1, PT, R0, 0x8, P0 ;  /* 0x000000080000780c */ /* 0x000fe20000724270 */
[----:B------:R-:W-:Y:S01]  /*3c00*/  FMUL R32, R32, R57 ;  /* 0x0000003920207220 */ /* 0x000fe20000400000 */
[----:B------:R-:W-:Y:S01]  /*3c10*/  F2FP.F16.F32.PACK_AB R26, RZ, R26 ;  /* 0x0000001aff1a723e */ /* 0x000fe200000000ff */
[----:B------:R-:W-:Y:S01]  /*3c20*/  IMAD.X R7, R77, 0x1, R5, P3 ;  /* 0x000000014d077824 */ /* 0x000fe200018e0605 */
[----:B------:R-:W-:Y:S01]  /*3c30*/  F2FP.F16.F32.PACK_AB R27, RZ, R27 ;  /* 0x0000001bff1b723e */ /* 0x000fe200000000ff */
[-C--:B------:R-:W-:Y:S01]  /*3c40*/  FMUL R33, R33, R57.reuse ;  /* 0x0000003921217220 */ /* 0x080fe20000400000 */
[----:B------:R-:W-:Y:S01]  /*3c50*/  ISETP.GT.AND P0, PT, R3, 0x8, PT ;  /* 0x000000080300780c */ /* 0x000fe20003f04270 */
[-C--:B------:R-:W-:Y:S01]  /*3c60*/  FMUL R34, R34, R57.reuse ;  /* 0x0000003922227220 */ /* 0x080fe20000400000 */
[----:B------:R-:W-:Y:S01]  /*3c70*/  F2FP.F16.F32.PACK_AB R28, RZ, R28 ;  /* 0x0000001cff1c723e */ /* 0x000fe200000000ff */
[-C--:B------:R-:W-:Y:S01]  /*3c80*/  FMUL R35, R35, R57.reuse ;  /* 0x0000003923237220 */ /* 0x080fe20000400000 */
[----:B------:R-:W-:Y:S01]  /*3c90*/  ISETP.GT.AND P4, PT, R0, RZ, P0 ;  /* 0x000000ff0000720c */ /* 0x000fe20000784270 */
[----:B------:R-:W-:Y:S01]  /*3ca0*/  FMUL R36, R36, R57 ;  /* 0x0000003924247220 */ /* 0x000fe20000400000 */
[----:B------:R-:W-:Y:S01]  /*3cb0*/  F2FP.F16.F32.PACK_AB R29, RZ, R29 ;  /* 0x0000001dff1d723e */ /* 0x000fe200000000ff */
[----:B------:R-:W-:Y:S01]  /*3cc0*/  @P1 STG.E.U16 desc[UR36][R6.64], R26 ;  /* 0x0000001a06001986 */ /* 0x000fe2000c101524 */
[----:B------:R-:W-:Y:S01]  /*3cd0*/  ISETP.GT.AND P1, PT, R0, 0x8, P0 ;  /* 0x000000080000780c */ /* 0x000fe20000724270 */
[-C--:B------:R-:W-:Y:S01]  /*3ce0*/  FMUL R37, R37, R57.reuse ;  /* 0x0000003925257220 */ /* 0x080fe20000400000 */
[C---:B------:R-:W-:Y:S01]  /*3cf0*/  ISETP.GT.AND P0, PT, R3.reuse, 0x10, PT ;  /* 0x000000100300780c */ /* 0x040fe20003f04270 */
[----:B------:R-:W-:Y:S01]  /*3d00*/  @P2 STG.E.U16 desc[UR36][R6.64+0x2], R27 ;  /* 0x0000021b06002986 */ /* 0x000fe2000c101524 */
[----:B------:R-:W-:Y:S01]  /*3d10*/  ISETP.GT.AND P2, PT, R3, 0x9, PT ;  /* 0x000000090300780c */ /* 0x000fe20003f44270 */
[-C--:B------:R-:W-:Y:S01]  /*3d20*/  FMUL R38, R38, R57.reuse ;  /* 0x0000003926267220 */ /* 0x080fe20000400000 */
[----:B------:R-:W-:Y:S01]  /*3d30*/  F2FP.F16.F32.PACK_AB R30, RZ, R30 ;  /* 0x0000001eff1e723e */ /* 0x000fe200000000ff */
[-C--:B------:R-:W-:Y:S01]  /*3d40*/  FMUL R39, R39, R57.reuse ;  /* 0x0000003927277220 */ /* 0x080fe20000400000 */
[C---:B------:R-:W-:Y:S01]  /*3d50*/  ISETP.GT.AND P3, PT, R0.reuse, RZ, P2 ;  /* 0x000000ff0000720c */ /* 0x040fe20001764270 */
[----:B------:R-:W-:Y:S01]  /*3d60*/  @P4 STG.E.U16 desc[UR36][R4.64+0x10], R28 ;  /* 0x0000101c04004986 */ /* 0x000fe2000c101524 */
[----:B------:R-:W-:Y:S01]  /*3d70*/  ISETP.GT.AND P2, PT, R0, 0x8, P2 ;  /* 0x000000080000780c */ /* 0x000fe20001744270 */
[----:B------:R-:W-:Y:S01]  /*3d80*/  FMUL R40, R40, R57 ;  /* 0x0000003928287220 */ /* 0x000fe20000400000 */
[----:B------:R-:W-:Y:S01]  /*3d90*/  F2FP.F16.F32.PACK_AB R31, RZ, R31 ;  /* 0x0000001fff1f723e */ /* 0x000fe200000000ff */
[-C--:B------:R-:W-:Y:S01]  /*3da0*/  FMUL R41, R41, R57.reuse ;  /* 0x0000003929297220 */ /* 0x080fe20000400000 */
[----:B------:R-:W-:Y:S01]  /*3db0*/  ISETP.GT.AND P4, PT, R0, RZ, P0 ;  /* 0x000000ff0000720c */ /* 0x000fe20000784270 */
[-C--:B------:R-:W-:Y:S01]  /*3dc0*/  FMUL R42, R42, R57.reuse ;  /* 0x000000392a2a7220 */ /* 0x080fe20000400000 */
[----:B------:R-:W-:Y:S01]  /*3dd0*/  F2FP.F16.F32.PACK_AB R32, RZ, R32 ;  /* 0x00000020ff20723e */ /* 0x000fe200000000ff */
[----:B------:R-:W-:Y:S01]  /*3de0*/  FMUL R43, R43, R57 ;  /* 0x000000392b2b7220 */ /* 0x000fe20000400000 */
[----:B------:R-:W-:Y:S01]  /*3df0*/  F2FP.F16.F32.PACK_AB R33, RZ, R33 ;  /* 0x00000021ff21723e */ /* 0x000fe200000000ff */
[-C--:B------:R-:W-:Y:S01]  /*3e00*/  FMUL R44, R44, R57.reuse ;  /* 0x000000392c2c7220 */ /* 0x080fe20000400000 */
[----:B------:R-:W-:Y:S01]  /*3e10*/  F2FP.F16.F32.PACK_AB R34, RZ, R34 ;  /* 0x00000022ff22723e */ /* 0x000fe200000000ff */
[----:B------:R-:W-:Y:S01]  /*3e20*/  @P3 STG.E.U16 desc[UR36][R4.64+0x12], R29 ;  /* 0x0000121d04003986 */ /* 0x000fe2000c101524 */
[----:B------:R-:W-:Y:S01]  /*3e30*/  ISETP.GT.AND P3, PT, R3, 0x11, PT ;  /* 0x000000110300780c */ /* 0x000fe20003f64270 */
[----:B------:R-:W-:Y:S01]  /*3e40*/  FMUL R45, R45, R57 ;  /* 0x000000392d2d7220 */ /* 0x000fe20000400000 */
[----:B------:R-:W-:Y:S01]  /*3e50*/  F2FP.F16.F32.PACK_AB R35, RZ, R35 ;  /* 0x00000023ff23723e */ /* 0x000fe200000000ff */
[----:B------:R-:W-:Y:S01]  /*3e60*/  @P1 STG.E.U16 desc[UR36][R6.64+0x10], R30 ;  /* 0x0000101e06001986 */ /* 0x000fe2000c101524 */
[----:B------:R-:W-:Y:S01]  /*3e70*/  ISETP.GT.AND P1, PT, R0, 0x8, P0 ;  /* 0x000000080000780c */ /* 0x000fe20000724270 */
[-C--:B------:R-:W-:Y:S01]  /*3e80*/  FMUL R46, R46, R57.reuse ;  /* 0x000000392e2e7220 */ /* 0x080fe20000400000 */
[----:B------:R-:W-:Y:S01]  /*3e90*/  ISETP.GT.AND P0, PT, R3, 0x18, PT ;  /* 0x000000180300780c */ /* 0x000fe20003f04270 */
[----:B------:R-:W-:Y:S01]  /*3ea0*/  @P2 STG.E.U16 desc[UR36][R6.64+0x12], R31 ;  /* 0x0000121f06002986 */ /* 0x000fe2000c101524 */
[C---:B------:R-:W-:Y:S01]  /*3eb0*/  ISETP.GT.AND P2, PT, R0.reuse, RZ, P3 ;  /* 0x000000ff0000720c */ /* 0x040fe20001f44270 */
[-C--:B------:R-:W-:Y:S01]  /*3ec0*/  FMUL R47, R47, R57.reuse ;  /* 0x000000392f2f7220 */ /* 0x080fe20000400000 */
[C---:B------:R-:W-:Y:S01]  /*3ed0*/  ISETP.GT.AND P3, PT, R0.reuse, 0x8, P3 ;  /* 0x000000080000780c */ /* 0x040fe20001f64270 */
[----:B------:R-:W-:Y:S01]  /*3ee0*/  @P4 STG.E.U16 desc[UR36][R4.64+0x20], R32 ;  /* 0x0000202004004986 */ /* 0x000fe2000c101524 */
[----:B------:R-:W-:Y:S01]  /*3ef0*/  ISETP.GT.AND P4, PT, R0, RZ, P0 ;  /* 0x000000ff0000720c */ /* 0x000fe20000784270 */
[-C--:B------:R-:W-:Y:S01]  /*3f00*/  FMUL R48, R48, R57.reuse ;  /* 0x0000003930307220 */ /* 0x080fe20000400000 */
[----:B------:R-:W-:Y:S01]  /*3f10*/  F2FP.F16.F32.PACK_AB R36, RZ, R36 ;  /* 0x00000024ff24723e */ /* 0x000fe200000000ff */
[----:B------:R-:W-:Y:S01]  /*3f20*/  FMUL R49, R49, R57 ;  /* 0x0000003931317220 */ /* 0x000fe20000400000 */
[----:B------:R-:W-:Y:S01]  /*3f30*/  F2FP.F16.F32.PACK_AB R37, RZ, R37 ;  /* 0x00000025ff25723e */ /* 0x000fe200000000ff */
[-C--:B------:R-:W-:Y:S01]  /*3f40*/  FMUL R50, R50, R57.reuse ;  /* 0x0000003932327220 */ /* 0x080fe20000400000 */
[----:B------:R-:W-:Y:S01]  /*3f50*/  F2FP.F16.F32.PACK_AB R38, RZ, R38 ;  /* 0x00000026ff26723e */ /* 0x000fe200000000ff */
[----:B------:R-:W-:Y:S01]  /*3f60*/  FMUL R51, R51, R57 ;  /* 0x0000003933337220 */ /* 0x000fe20000400000 */
[----:B------:R-:W-:Y:S01]  /*3f70*/  F2FP.F16.F32.PACK_AB R39, RZ, R39 ;  /* 0x00000027ff27723e */ /* 0x000fe200000000ff */
[----:B------:R-:W-:Y:S01]  /*3f80*/  @P2 STG.E.U16 desc[UR36][R4.64+0x22], R33 ;  /* 0x0000222104002986 */ /* 0x000fe2000c101524 */
[----:B------:R-:W-:Y:S01]  /*3f90*/  F2FP.F16.F32.PACK_AB R40, RZ, R40 ;  /* 0x00000028ff28723e */ /* 0x000fe200000000ff */
        /* <DEDUP_REMOVED lines=10> */
[----:B------:R-:W-:Y:S01]  /*4040*/  @P4 STG.E.U16 desc[UR36][R4.64+0x30], R36 ;  /* 0x0000302404004986 */ /* 0x000fe2000c101524 */
[C---:B------:R-:W-:Y:S01]  /*4050*/  ISETP.GT.AND P2, PT, R0.reuse, RZ, P3 ;  /* 0x000000ff0000720c */ /* 0x040fe20001f44270 */
[----:B------:R-:W-:Y:S01]  /*4060*/  FMUL R55, R55, R57 ;  /* 0x0000003937377220 */ /* 0x000fe20000400000 */
[----:B------:R-:W-:-:S02]  /*4070*/  ISETP.GT.AND P4, PT, R0, 0x8, P3 ;  /* 0x000000080000780c */ /* 0x000fc40001f84270 */
[C---:B------:R-:W-:Y:S02]  /*4080*/  ISETP.GT.AND P3, PT, R0.reuse, RZ, P0 ;  /* 0x000000ff0000720c */ /* 0x040fe40000764270 */
[----:B------:R-:W-:Y:S02]  /*4090*/  ISETP.GT.AND P0, PT, R0, 0x8, P0 ;  /* 0x000000080000780c */ /* 0x000fe40000704270 */
[----:B------:R-:W-:Y:S02]  /*40a0*/  F2FP.F16.F32.PACK_AB R43, RZ, R43 ;  /* 0x0000002bff2b723e */ /* 0x000fe400000000ff */
[----:B------:R-:W-:Y:S02]  /*40b0*/  F2FP.F16.F32.PACK_AB R44, RZ, R44 ;  /* 0x0000002cff2c723e */ /* 0x000fe400000000ff */
[----:B------:R-:W-:Y:S01]  /*40c0*/  F2FP.F16.F32.PACK_AB R45, RZ, R45 ;  /* 0x0000002dff2d723e */ /* 0x000fe200000000ff */
[----:B------:R-:W-:Y:S01]  /*40d0*/  @P2 STG.E.U16 desc[UR36][R4.64+0x32], R37 ;  /* 0x0000322504002986 */ /* 0x000fe2000c101524 */
[----:B------:R-:W-:-:S02]  /*40e0*/  F2FP.F16.F32.PACK_AB R46, RZ, R46 ;  /* 0x0000002eff2e723e */ /* 0x000fc400000000ff */
[----:B------:R-:W-:Y:S01]  /*40f0*/  F2FP.F16.F32.PACK_AB R47, RZ, R47 ;  /* 0x0000002fff2f723e */ /* 0x000fe200000000ff */
[----:B------:R-:W-:Y:S01]  /*4100*/  @P1 STG.E.U16 desc[UR36][R6.64+0x30], R38 ;  /* 0x0000302606001986 */ /* 0x000fe2000c101524 */
[C---:B------:R-:W-:Y:S02]  /*4110*/  ISETP.GT.AND P1, PT, R3.reuse, 0x28, PT ;  /* 0x000000280300780c */ /* 0x040fe40003f24270 */
[----:B------:R-:W-:Y:S01]  /*4120*/  F2FP.F16.F32.PACK_AB R48, RZ, R48 ;  /* 0x00000030ff30723e */ /* 0x000fe200000000ff */
[----:B------:R-:W-:Y:S01]  /*4130*/  @P4 STG.E.U16 desc[UR36][R6.64+0x32], R39 ;  /* 0x0000322706004986 */ /* 0x000fe2000c101524 */
[----:B------:R-:W-:Y:S02]  /*4140*/  ISETP.GT.AND P4, PT, R3, 0x21, PT ;  /* 0x000000210300780c */ /* 0x000fe40003f84270 */
[----:B------:R-:W-:Y:S01]  /*4150*/  F2FP.F16.F32.PACK_AB R49, RZ, R49 ;  /* 0x00000031ff31723e */ /* 0x000fe200000000ff */
[----:B------:R-:W-:Y:S01]  /*4160*/  @P3 STG.E.U16 desc[UR36][R4.64+0x40], R40 ;  /* 0x0000402804003986 */ /* 0x000fe2000c101524 */
[----:B------:R-:W-:-:S02]  /*4170*/  ISETP.GT.AND P2, PT, R0, RZ, P4 ;  /* 0x000000ff0000720c */ /* 0x000fc40002744270 */
[C---:B------:R-:W-:Y:S02]  /*4180*/  ISETP.GT.AND P4, PT, R0.reuse, 0x8, P4 ;  /* 0x000000080000780c */ /* 0x040fe40002784270 */
        /* <DEDUP_REMOVED lines=12> */
[C---:B------:R-:W-:Y:S02]  /*4250*/  ISETP.GT.AND P2, PT, R0.reuse, RZ, P0 ;  /* 0x000000ff0000720c */ /* 0x040fe40000744270 */
[----:B------:R-:W-:Y:S01]  /*4260*/  ISETP.GT.AND P0, PT, R0, 0x8, P0 ;  /* 0x000000080000780c */ /* 0x000fe20000704270 */
[----:B------:R-:W-:Y:S01]  /*4270*/  @P3 STG.E.U16 desc[UR36][R4.64+0x50], R44 ;  /* 0x0000502c04003986 */ /* 0x000fe2000c101524 */
[----:B------:R-:W-:-:S04]  /*4280*/  ISETP.GT.AND P3, PT, R3, 0x30, PT ;  /* 0x000000300300780c */ /* 0x000fc80003f64270 */
[C---:B------:R-:W-:Y:S02]  /*4290*/  ISETP.GT.AND P4, PT, R0.reuse, RZ, P3 ;  /* 0x000000ff0000720c */ /* 0x040fe40001f84270 */
[----:B------:R-:W-:-:S03]  /*42a0*/  ISETP.GT.AND P3, PT, R0, 0x8, P3 ;  /* 0x000000080000780c */ /* 0x000fc60001f64270 */
[----:B------:R-:W-:Y:S01]  /*42b0*/  @P2 STG.E.U16 desc[UR36][R4.64+0x52], R45 ;  /* 0x0000522d04002986 */ /* 0x000fe2000c101524 */
[----:B------:R-:W-:-:S03]  /*42c0*/  ISETP.GT.AND P2, PT, R3, 0x39, PT ;  /* 0x000000390300780c */ /* 0x000fc60003f44270 */
[----:B------:R-:W-:Y:S01]  /*42d0*/  @P1 STG.E.U16 desc[UR36][R6.64+0x50], R46 ;  /* 0x0000502e06001986 */ /* 0x000fe2000c101524 */
[----:B------:R-:W-:-:S03]  /*42e0*/  ISETP.GT.AND P1, PT, R3, 0x38, PT ;  /* 0x000000380300780c */ /* 0x000fc60003f24270 */
[----:B------:R-:W-:Y:S01]  /*42f0*/  @P0 STG.E.U16 desc[UR36][R6.64+0x52], R47 ;  /* 0x0000522f06000986 */ /* 0x000fe2000c101524 */
[----:B------:R-:W-:-:S03]  /*4300*/  ISETP.GT.AND P0, PT, R3, 0x31, PT ;  /* 0x000000310300780c */ /* 0x000fc60003f04270 */
[----:B------:R-:W-:Y:S01]  /*4310*/  @P4 STG.E.U16 desc[UR36][R4.64+0x60], R48 ;  /* 0x0000603004004986 */ /* 0x000fe2000c101524 */
[C---:B------:R-:W-:Y:S02]  /*4320*/  ISETP.GT.AND P4, PT, R0.reuse, RZ, P0 ;  /* 0x000000ff0000720c */ /* 0x040fe40000784270 */
[----:B------:R-:W-:-:S11]  /*4330*/  ISETP.GT.AND P0, PT, R0, 0x8, P0 ;  /* 0x000000080000780c */ /* 0x000fd60000704270 */
[----:B------:R-:W-:Y:S02]  /*4340*/  @P4 IMAD.MOV.U32 R2, RZ, RZ, R4 ;  /* 0x000000ffff024224 */ /* 0x000fe400078e0004 */
[----:B------:R-:W-:-:S05]  /*4350*/  @P4 IMAD.MOV.U32 R3, RZ, RZ, R5 ;  /* 0x000000ffff034224 */ /* 0x000fca00078e0005 */
[----:B------:R1:W-:Y:S01]  /*4360*/  @P4 STG.E.U16 desc[UR36][R2.64+0x62], R49 ;  /* 0x0000623102004986 */ /* 0x0003e2000c101524 */
[C---:B------:R-:W-:Y:S02]  /*4370*/  ISETP.GT.AND P4, PT, R0.reuse, RZ, P2 ;  /* 0x000000ff0000720c */ /* 0x040fe40001784270 */
[----:B------:R-:W-:Y:S01]  /*4380*/  ISETP.GT.AND P2, PT, R0, 0x8, P2 ;  /* 0x000000080000780c */ /* 0x000fe20001744270 */
[----:B-1----:R-:W-:Y:S02]  /*4390*/  @P3 IMAD.MOV.U32 R2, RZ, RZ, R6 ;  /* 0x000000ffff023224 */ /* 0x002fe400078e0006 */
[----:B------:R-:W-:-:S05]  /*43a0*/  @P3 IMAD.MOV.U32 R3, RZ, RZ, R7 ;  /* 0x000000ffff033224 */ /* 0x000fca00078e0007 */
[----:B------:R1:W-:Y:S01]  /*43b0*/  @P3 STG.E.U16 desc[UR36][R2.64+0x60], R50 ;  /* 0x0000603202003986 */ /* 0x0003e2000c101524 */
[C---:B------:R-:W-:Y:S02]  /*43c0*/  ISETP.GT.AND P3, PT, R0.reuse, RZ, P1 ;  /* 0x000000ff0000720c */ /* 0x040fe40000f64270 */
[----:B------:R-:W-:Y:S01]  /*43d0*/  ISETP.GT.AND P1, PT, R0, 0x8, P1 ;  /* 0x000000080000780c */ /* 0x000fe20000f24270 */
[----:B-1----:R-:W-:Y:S02]  /*43e0*/  @P0 IMAD.MOV.U32 R2, RZ, RZ, R6 ;  /* 0x000000ffff020224 */ /* 0x002fe400078e0006 */
[----:B------:R-:W-:-:S05]  /*43f0*/  @P0 IMAD.MOV.U32 R3, RZ, RZ, R7 ;  /* 0x000000ffff030224 */ /* 0x000fca00078e0007 */
[----:B------:R1:W-:Y:S03]  /*4400*/  @P0 STG.E.U16 desc[UR36][R2.64+0x62], R51 ;  /* 0x0000623302000986 */ /* 0x0003e6000c101524 */
[----:B-1----:R-:W-:Y:S02]  /*4410*/  @P3 IMAD.MOV.U32 R2, RZ, RZ, R4 ;  /* 0x000000ffff023224 */ /* 0x002fe400078e0004 */
[----:B------:R-:W-:-:S05]  /*4420*/  @P3 IMAD.MOV.U32 R3, RZ, RZ, R5 ;  /* 0x000000ffff033224 */ /* 0x000fca00078e0005 */
[----:B------:R1:W-:Y:S04]  /*4430*/  @P3 STG.E.U16 desc[UR36][R2.64+0x70], R52 ;  /* 0x0000703402003986 */ /* 0x0003e8000c101524 */
[----:B------:R2:W-:Y:S01]  /*4440*/  @P4 STG.E.U16 desc[UR36][R4.64+0x72], R53 ;  /* 0x0000723504004986 */ /* 0x0005e2000c101524 */
[----:B-1----:R-:W-:Y:S02]  /*4450*/  @P1 IMAD.MOV.U32 R2, RZ, RZ, R6 ;  /* 0x000000ffff021224 */ /* 0x002fe400078e0006 */
[----:B------:R-:W-:-:S05]  /*4460*/  @P1 IMAD.MOV.U32 R3, RZ, RZ, R7 ;  /* 0x000000ffff031224 */ /* 0x000fca00078e0007 */
[----:B------:R2:W-:Y:S04]  /*4470*/  @P1 STG.E.U16 desc[UR36][R2.64+0x70], R54 ;  /* 0x0000703602001986 */ /* 0x0005e8000c101524 */
[----:B------:R2:W-:Y:S02]  /*4480*/  @P2 STG.E.U16 desc[UR36][R6.64+0x72], R55 ;  /* 0x0000723706002986 */ /* 0x0005e4000c101524 */
.L_x_98:
[----:B------:R-:W-:Y:S05]  /*4490*/  BSYNC B0 ;  /* 0x0000000000007941 */ /* 0x000fea0003800000 */
.L_x_36:
[----:B0-2---:R-:W2:Y:S01]  /*44a0*/  LDL.64 R2, [R1] ;  /* 0x0000000001027983 */ /* 0x005ea20000100a00 */
[----:B------:R-:W-:Y:S01]  /*44b0*/  ULDC.64 UR4, c[0x0][0x650] ;  /* 0x0001940000047ab9 */ /* 0x000fe20000000a00 */
[----:B------:R0:W-:Y:S01]  /*44c0*/  SYNCS.ARRIVE.TRANS64.A1T0 RZ, [R65+UR47], RZ ;  /* 0x000000ff41ff79a7 */ /* 0x0001e2000810002f */
[----:B------:R-:W-:Y:S01]  /*44d0*/  PRMT R0, RZ, 0x7610, R0 ;  /* 0x00007610ff007816 */ /* 0x000fe20000000000 */
[----:B-----5:R-:W-:Y:S02]  /*44e0*/  IMAD.MOV.U32 R19, RZ, RZ, -0x1 ;  /* 0xffffffffff137424 */ /* 0x020fe400078e00ff */
[----:B------:R-:W-:Y:S01]  /*44f0*/  IMAD.MOV.U32 R22, RZ, RZ, -0x1 ;  /* 0xffffffffff167424 */ /* 0x000fe200078e00ff */
[----:B--2---:R-:W-:-:S04]  /*4500*/  LEA R18, P0, R2, R18, 0x1 ;  /* 0x0000001202127211 */ /* 0x004fc800078008ff */
[----:B------:R-:W-:Y:S01]  /*4510*/  LEA.HI.X R17, R2, R17, R23, 0x1, P0 ;  /* 0x0000001102117211 */ /* 0x000fe200000f0c17 */
[----:B------:R-:W-:Y:S01]  /*4520*/  IMAD.MOV.U32 R2, RZ, RZ, -0x1 ;  /* 0xffffffffff027424 */ /* 0x000fe200078e00ff */
[----:B------:R-:W-:-:S04]  /*4530*/  ISETP.GE.U32.AND P0, PT, R18, UR4, PT ;  /* 0x0000000412007c0c */ /* 0x000fc8000bf06070 */
[----:B------:R-:W-:-:S13]  /*4540*/  ISETP.GE.U32.AND.EX P0, PT, R17, UR5, PT, P0 ;  /* 0x0000000511007c0c */ /* 0x000fda000bf06100 */
[----:B0-----:R-:W-:Y:S05]  /*4550*/  @P0 BRA `(.L_x_99) ;  /* 0x0000000400700947 */ /* 0x001fea0003800000 */
[----:B------:R-:W0:Y:S01]  /*4560*/  S2R R10, SR_CTAID.X ;  /* 0x00000000000a7919 */ /* 0x000e220000002500 */
[----:B-1-34-:R-:W1:Y:S01]  /*4570*/  LDC.64 R8, c[0x0][0x628] ;  /* 0x00018a00ff087b82 */ /* 0x01ae620000000a00 */
[----:B------:R-:W-:Y:S01]  /*4580*/  ULDC UR4, c[0x0][0x150] ;  /* 0x0000540000047ab9 */ /* 0x000fe20000000800 */
[----:B------:R-:W-:Y:S01]  /*4590*/  IMAD.MOV.U32 R6, RZ, RZ, R18 ;  /* 0x000000ffff067224 */ /* 0x000fe200078e0012 */
[----:B------:R-:W2:Y:S01]  /*45a0*/  S2R R20, SR_CTAID.Y ;  /* 0x0000000000147919 */ /* 0x000ea20000002600 */
[----:B------:R-:W-:-:S04]  /*45b0*/  IMAD.MOV.U32 R7, RZ, RZ, R17 ;  /* 0x000000ffff077224 */ /* 0x000fc800078e0011 */
[----:B------:R-:W3:Y:S08]  /*45c0*/  LDC R15, c[0x0][0x144] ;  /* 0x00005100ff0f7b82 */ /* 0x000ef00000000800 */
[----:B------:R-:W4:Y:S08]  /*45d0*/  LDC R0, c[0x0][0x630] ;  /* 0x00018c00ff007b82 */ /* 0x000f300000000800 */
[----:B------:R-:W2:Y:S01]  /*45e0*/  LDC.64 R12, c[0x0][0x620] ;  /* 0x00018800ff0c7b82 */ /* 0x000ea20000000a00 */
[----:B-1----:R-:W-:-:S04]  /*45f0*/  ISETP.NE.U32.AND P0, PT, R8, RZ, PT ;  /* 0x000000ff0800720c */ /* 0x002fc80003f05070 */
[----:B------:R-:W-:Y:S02]  /*4600*/  ISETP.NE.AND.EX P0, PT, R9, RZ, PT, P0 ;  /* 0x000000ff0900720c */ /* 0x000fe40003f05300 */
[----:B0-----:R-:W-:-:S05]  /*4610*/  I2FP.F32.U32 R2, R10 ;  /* 0x0000000a00027245 */ /* 0x001fca0000201000 */
[----:B------:R-:W-:-:S04]  /*4620*/  FMUL R2, R2, UR4 ;  /* 0x0000000402027c20 */ /* 0x000fc80008400000 */
[----:B------:R0:W1:Y:S02]  /*4630*/  F2I.U32.TRUNC.NTZ R14, R2 ;  /* 0x00000002000e7305 */ /* 0x000064000020f000 */
[----:B---34-:R-:W-:Y:S05]  /*4640*/  @!P0 BRA `(.L_x_100) ;  /* 0x0000000000288947 */ /* 0x018fea0003800000 */
[----:B------:R-:W3:Y:S02]  /*4650*/  LDC R3, c[0x0][0x634] ;  /* 0x00018d00ff037b82 */ /* 0x000ee40000000800 */
[----:B---3--:R-:W-:-:S05]  /*4660*/  IADD3 R7, P0, R18, R3, RZ ;  /* 0x0000000312077210 */ /* 0x008fca0007f1e0ff */
[----:B------:R-:W-:-:S04]  /*4670*/  IMAD.X R11, RZ, RZ, R17, P0 ;  /* 0x000000ffff0b7224 */ /* 0x000fc800000e0611 */
[----:B0-----:R-:W-:-:S04]  /*4680*/  IMAD.WIDE.U32 R2, R11, R8, RZ ;  /* 0x000000080b027225 */ /* 0x001fc800078e00ff */
[----:B------:R-:W-:-:S04]  /*4690*/  IMAD.WIDE.U32 R4, P0, R7, R9, R2 ;  /* 0x0000000907047225 */ /* 0x000fc80007800002 */
[----:B------:R-:W-:-:S04]  /*46a0*/  IMAD.WIDE.U32 R2, R7, R8, RZ ;  /* 0x0000000807027225 */ /* 0x000fc800078e00ff */
[----:B------:R-:W-:Y:S01]  /*46b0*/  IMAD.X R7, RZ, RZ, RZ, P0 ;  /* 0x000000ffff077224 */ /* 0x000fe200000e06ff */
[----:B------:R-:W-:Y:S01]  /*46c0*/  IADD3 RZ, P0, R3, R4, RZ ;  /* 0x0000000403ff7210 */ /* 0x000fe20007f1e0ff */
[----:B------:R-:W-:-:S04]  /*46d0*/  IMAD.MOV.U32 R6, RZ, RZ, R5 ;  /* 0x000000ffff067224 */ /* 0x000fc800078e0005 */
[----:B------:R-:W-:-:S08]  /*46e0*/  IMAD.WIDE.U32.X R6, R11, R9, R6, P0 ;  /* 0x000000090b067225 */ /* 0x000fd000000e0406 */
.L_x_100:
[----:B------:R-:W3:Y:S01]  /*46f0*/  LDC.64 R26, c[0x0][0x640] ;  /* 0x00019000ff1a7b82 */ /* 0x000ee20000000a00 */
[-C--:B------:R-:W-:Y:S01]  /*4700*/  SHF.R.U64 R11, R6, R0.reuse, R7 ;  /* 0x00000000060b7219 */ /* 0x080fe20000001207 */
[----:B------:R-:W-:Y:S01]  /*4710*/  IMAD.MOV.U32 R19, RZ, RZ, R17 ;  /* 0x000000ffff137224 */ /* 0x000fe200078e0011 */
[----:B------:R-:W-:Y:S01]  /*4720*/  SHF.R.U32.HI R0, RZ, R0, R7 ;  /* 0x00000000ff007219 */ /* 0x000fe20000011607 */
[----:B-1----:R-:W-:Y:S01]  /*4730*/  IMAD.MOV R14, RZ, RZ, -R14 ;  /* 0x000000ffff0e7224 */ /* 0x002fe200078e0a0e */
[----:B------:R-:W-:Y:S01]  /*4740*/  IADD3 R5, P0, RZ, -R11, RZ ;  /* 0x8000000bff057210 */ /* 0x000fe20007f1e0ff */
[----:B------:R-:W-:Y:S01]  /*4750*/  ULDC UR4, c[0x0][0x154] ;  /* 0x0000550000047ab9 */ /* 0x000fe20000000800 */
[----:B------:R-:W-:Y:S01]  /*4760*/  IMAD.MOV.U32 R7, RZ, RZ, 0x1 ;  /* 0x00000001ff077424 */ /* 0x000fe200078e00ff */
[----:B------:R-:W1:Y:S01]  /*4770*/  LDC R4, c[0x0][0x618] ;  /* 0x00018600ff047b82 */ /* 0x000e620000000800 */
[----:B------:R-:W-:Y:S02]  /*4780*/  IMAD R22, R15, R14, R10 ;  /* 0x0000000e0f167224 */ /* 0x000fe400078e020a */
[----:B------:R-:W-:-:S04]  /*4790*/  IMAD.X R3, RZ, RZ, ~R0, P0 ;  /* 0x000000ffff037224 */ /* 0x000fc800000e0e00 */
[-C--:B--2---:R-:W-:Y:S01]  /*47a0*/  IMAD R0, R3, R12.reuse, RZ ;  /* 0x0000000c03007224 */ /* 0x084fe200078e02ff */
[----:B------:R-:W2:Y:S01]  /*47b0*/  LDC R6, c[0x0][0x608] ;  /* 0x00018200ff067b82 */ /* 0x000ea20000000800 */
[----:B0-----:R-:W-:-:S04]  /*47c0*/  IMAD.WIDE.U32 R2, R5, R12, R18 ;  /* 0x0000000c05027225 */ /* 0x001fc800078e0012 */
[----:B------:R-:W-:Y:S01]  /*47d0*/  IMAD R5, R5, R13, R0 ;  /* 0x0000000d05057224 */ /* 0x000fe200078e0200 */
[----:B------:R-:W-:Y:S02]  /*47e0*/  I2FP.F32.U32 R0, R20 ;  /* 0x0000001400007245 */ /* 0x000fe40000201000 */
[----:B------:R-:W0:Y:S01]  /*47f0*/  LDC R24, c[0x0][0x658] ;  /* 0x00019600ff187b82 */ /* 0x000e220000000800 */
[----:B------:R-:W-:Y:S01]  /*4800*/  IMAD.IADD R3, R3, 0x1, R5 ;  /* 0x0000000103037824 */ /* 0x000fe200078e0205 */
[----:B---3--:R-:W-:Y:S01]  /*4810*/  ISETP.NE.U32.AND P0, PT, R26, RZ, PT ;  /* 0x000000ff1a00720c */ /* 0x008fe20003f05070 */
[----:B------:R-:W-:Y:S01]  /*4820*/  FMUL R0, R0, UR4 ;  /* 0x0000000400007c20 */ /* 0x000fe20008400000 */
[----:B------:R-:W-:Y:S02]  /*4830*/  IMAD.MOV.U32 R5, RZ, RZ, -0x1 ;  /* 0xffffffffff057424 */ /* 0x000fe400078e00ff */
[----:B------:R-:W-:Y:S01]  /*4840*/  ISETP.NE.AND.EX P0, PT, R27, RZ, PT, P0 ;  /* 0x000000ff1b00720c */ /* 0x000fe20003f05300 */
[----:B------:R3:W4:Y:S01]  /*4850*/  F2I.U32.TRUNC.NTZ R12, R0 ;  /* 0x00000000000c7305 */ /* 0x000722000020f000 */
[----:B------:R-:W3:Y:S01]  /*4860*/  LDC R15, c[0x0][0x148] ;  /* 0x00005200ff0f7b82 */ /* 0x000ee20000000800 */
[----:B-1----:R-:W-:-:S02]  /*4870*/  SHF.R.U64 R10, R2, R4, R3 ;  /* 0x00000004020a7219 */ /* 0x002fc40000001203 */
[----:B------:R-:W-:-:S05]  /*4880*/  SHF.R.U32.HI R3, RZ, R4, R3 ;  /* 0x00000004ff037219 */ /* 0x000fca0000011603 */
[----:B------:R-:W1:Y:S01]  /*4890*/  LDC R14, c[0x0][0x600] ;  /* 0x00018000ff0e7b82 */ /* 0x000e620000000800 */
[-CC-:B--2---:R-:W-:Y:S02]  /*48a0*/  SHF.R.U64 R8, R10, R6.reuse, R3.reuse ;  /* 0x000000060a087219 */ /* 0x184fe40000001203 */
[----:B------:R-:W-:-:S05]  /*48b0*/  SHF.R.U32.HI R3, RZ, R6, R3 ;  /* 0x00000006ff037219 */ /* 0x000fca0000011603 */
[----:B------:R-:W2:Y:S01]  /*48c0*/  LDC R21, c[0x0][0x648] ;  /* 0x00019200ff157b82 */ /* 0x000ea20000000800 */
[-CC-:B0-----:R-:W-:Y:S02]  /*48d0*/  SHF.R.U64 R13, R8, R24.reuse, R3.reuse ;  /* 0x00000018080d7219 */ /* 0x181fe40000001203 */
[-C--:B------:R-:W-:Y:S02]  /*48e0*/  SHF.L.U32 R5, R5, R24.reuse, RZ ;  /* 0x0000001805057219 */ /* 0x080fe400000006ff */
[-C--:B------:R-:W-:Y:S01]  /*48f0*/  SHF.R.U32.HI R3, RZ, R24.reuse, R3 ;  /* 0x00000018ff037219 */ /* 0x080fe20000011603 */
[----:B------:R-:W-:Y:S01]  /*4900*/  IMAD.MOV.U32 R2, RZ, RZ, R13 ;  /* 0x000000ffff027224 */ /* 0x000fe200078e000d */
[----:B------:R-:W-:Y:S01]  /*4910*/  SHF.L.U32 R24, R7, R24, RZ ;  /* 0x0000001807187219 */ /* 0x000fe200000006ff */
[----:B------:R-:W0:Y:S01]  /*4920*/  LDC R25, c[0x0][0x638] ;  /* 0x00018e00ff197b82 */ /* 0x000e220000000800 */
[----:B------:R-:W-:-:S07]  /*4930*/  LOP3.LUT R19, RZ, R5, RZ, 0x33, !PT ;  /* 0x00000005ff137212 */ /* 0x000fce00078e33ff */
[----:B------:R-:W0:Y:S01]  /*4940*/  LDC R28, c[0x0][0x610] ;  /* 0x00018400ff1c7b82 */ /* 0x000e220000000800 */
[----:B----4-:R-:W-:Y:S05]  /*4950*/  @!P0 BRA `(.L_x_101) ;  /* 0x0000000000288947 */ /* 0x010fea0003800000 */
[----:B---3--:R-:W3:Y:S02]  /*4960*/  LDC R0, c[0x0][0x64c] ;  /* 0x00019300ff007b82 */ /* 0x008ee40000000800 */
        /* <DEDUP_REMOVED lines=9> */
.L_x_101:
[----:B------:R-:W4:Y:S01]  /*4a00*/  LDC R4, c[0x0][0x65c] ;  /* 0x00019700ff047b82 */ /* 0x000f220000000800 */
[----:B--23--:R-:W-:Y:S01]  /*4a10*/  SHF.R.U64 R0, R2, R21, R3 ;  /* 0x0000001502007219 */ /* 0x00cfe20000001203 */
[----:B-1----:R-:W-:Y:S01]  /*4a20*/  VIADD R3, R14, 0xffffffff ;  /* 0xffffffff0e037836 */ /* 0x002fe20000000000 */
[----:B------:R-:W-:Y:S01]  /*4a30*/  LOP3.LUT R19, R8, R19, RZ, 0xc0, !PT ;  /* 0x0000001308137212 */ /* 0x000fe200078ec0ff */
[----:B------:R-:W-:Y:S02]  /*4a40*/  IMAD.MOV R12, RZ, RZ, -R12 ;  /* 0x000000ffff0c7224 */ /* 0x000fe400078e0a0c */
[----:B------:R-:W-:Y:S01]  /*4a50*/  IMAD.MOV R2, RZ, RZ, -R0 ;  /* 0x000000ffff027224 */ /* 0x000fe200078e0a00 */
[----:B------:R-:W-:Y:S01]  /*4a60*/  LOP3.LUT R3, R10, R3, RZ, 0xc0, !PT ;  /* 0x000000030a037212 */ /* 0x000fe200078ec0ff */
[----:B------:R-:W-:Y:S02]  /*4a70*/  IMAD R19, R24, R0, R19 ;  /* 0x0000000018137224 */ /* 0x000fe400078e0213 */
[----:B0-----:R-:W-:-:S04]  /*4a80*/  IMAD R0, R2, R25, R13 ;  /* 0x0000001902007224 */ /* 0x001fc800078e020d */
[----:B------:R-:W-:Y:S01]  /*4a90*/  IMAD R2, R0, R14, R3 ;  /* 0x0000000e00027224 */ /* 0x000fe200078e0203 */
[----:B----4-:R-:W-:Y:S01]  /*4aa0*/  ISETP.NE.AND P0, PT, R4, 0x1, PT ;  /* 0x000000010400780c */ /* 0x010fe20003f05270 */
[----:B------:R-:W-:-:S05]  /*4ab0*/  IMAD.MOV.U32 R4, RZ, RZ, 0x1 ;  /* 0x00000001ff047424 */ /* 0x000fca00078e00ff */
[----:B------:R-:W-:-:S07]  /*4ac0*/  PRMT R0, R4, 0x7610, R0 ;  /* 0x0000761004007816 */ /* 0x000fce0000000000 */
[----:B------:R-:W-:-:S04]  /*4ad0*/  @P0 IMAD R22, R15, R12, R20 ;  /* 0x0000000c0f160224 */ /* 0x000fc800078e0214 */
[----:B------:R-:W-:-:S05]  /*4ae0*/  IMAD R19, R19, R28, R22 ;  /* 0x0000001c13137224 */ /* 0x000fca00078e0216 */
[----:B------:R-:W-:Y:S02]  /*4af0*/  SEL R22, R2, R19, !P0 ;  /* 0x0000001302167207 */ /* 0x000fe40004000000 */
[----:B------:R-:W-:Y:S01]  /*4b00*/  SEL R19, R19, R2, !P0 ;  /* 0x0000000213137207 */ /* 0x000fe20004000000 */
[----:B------:R-:W-:-:S07]  /*4b10*/  IMAD.MOV.U32 R2, RZ, RZ, R11 ;  /* 0x000000ffff027224 */ /* 0x000fce00078e000b */
.L_x_99:
[----:B------:R-:W-:Y:S02]  /*4b20*/  LOP3.LUT P0, RZ, R0, 0xff, RZ, 0xc0, !PT ;  /* 0x000000ff00ff7812 */ /* 0x000fe4000780c0ff */
[----:B------:R-:W-:-:S11]  /*4b30*/  LOP3.LUT R73, R73, 0x1, RZ, 0x3c, !PT ;  /* 0x0000000149497812 */ /* 0x000fd600078e3cff */
[----:B------:R-:W-:Y:S05]  /*4b40*/  @P0 BRA `(.L_x_102) ;  /* 0xffffffc800cc0947 */ /* 0x000fea000383ffff */
[----:B------:R-:W-:Y:S05]  /*4b50*/  EXIT ;  /* 0x000000000000794d */ /* 0x000fea0003800000 */
.L_x_17:
[----:B------:R-:W-:-:S08]  /*4b60*/  ISETP.NE.AND P0, PT, R5, RZ, PT ;  /* 0x000000ff0500720c */ /* 0x000fd00003f05270 */
[----:B0-2---:R-:W0:-:S00]  /*4b70*/  USETMAXREG.DEALLOC.CTAPOOL 0x28 ;  /* 0x00000028000079c8 */ /* 0x005e0000080e0500 */
[----:B------:R-:W-:Y:S05]  /*4b80*/  @P0 EXIT ;  /* 0x000000000000094d */ /* 0x000fea0003800000 */
[----:B0-----:R-:W-:Y:S01]  /*4b90*/  LOP3.LUT P0, RZ, R8, 0xff, RZ, 0xc0, !PT ;  /* 0x000000ff08ff7812 */ /* 0x001fe2000780c0ff */
[----:B------:R-:W-:Y:S02]  /*4ba0*/  IMAD.MOV.U32 R0, RZ, RZ, 0x1 ;  /* 0x00000001ff007424 */ /* 0x000fe400078e00ff */
[----:B------:R-:W-:-:S10]  /*4bb0*/  IMAD.MOV.U32 R8, RZ, RZ, RZ ;  /* 0x000000ffff087224 */ /* 0x000fd400078e00ff */
[----:B------:R-:W-:Y:S05]  /*4bc0*/  @!P0 BRA `(.L_x_103) ;  /* 0x0000000c00388947 */ /* 0x000fea0003800000 */
[----:B------:R-:W0:Y:S01]  /*4bd0*/  S2UR UR8, SR_CgaCtaId ;  /* 0x00000000000879c3 */ /* 0x000e220000008800 */
[----:B------:R-:W-:Y:S01]  /*4be0*/  LOP3.LUT P0, RZ, R4, 0x1f, RZ, 0xc0, !PT ;  /* 0x0000001f04ff7812 */ /* 0x000fe2000780c0ff */
[----:B------:R-:W-:Y:S01]  /*4bf0*/  ULDC UR5, c[0x0][0x658] ;  /* 0x0001960000057ab9 */ /* 0x000fe20000000800 */
[----:B------:R-:W-:Y:S01]  /*4c00*/  UMOV UR6, 0xffffffff ;  /* 0xffffffff00067882 */ /* 0x000fe20000000000 */
[----:B------:R-:W-:Y:S01]  /*4c10*/  BSSY B0, `(.L_x_103) ;  /* 0x00000c9000007945 */ /* 0x000fe20003800000 */
[----:B------:R-:W-:Y:S01]  /*4c20*/  USHF.L.U32 UR6, UR6, UR5, URZ ;  /* 0x0000000506067299 */ /* 0x000fe2000800063f */
[C---:B------:R-:W-:Y:S01]  /*4c30*/  ISETP.NE.AND P2, PT, R3.reuse, RZ, PT ;  /* 0x000000ff0300720c */ /* 0x040fe20003f45270 */
[----:B------:R-:W-:Y:S01]  /*4c40*/  IMAD.MOV.U32 R9, RZ, RZ, 0x1 ;  /* 0x00000001ff097424 */ /* 0x000fe200078e00ff */
[----:B------:R-:W-:Y:S01]  /*4c50*/  ISETP.NE.OR P0, PT, R3, RZ, !P0 ;  /* 0x000000ff0300720c */ /* 0x000fe20004705670 */
[----:B------:R-:W-:Y:S01]  /*4c60*/  IMAD.MOV.U32 R0, RZ, RZ, 0x1 ;  /* 0x00000001ff007424 */ /* 0x000fe200078e00ff */
[----:B------:R-:W-:Y:S01]  /*4c70*/  LOP3.LUT R6, R16, 0x2, RZ, 0xfc, !PT ;  /* 0x0000000210067812 */ /* 0x000fe200078efcff */
[----:B------:R-:W-:Y:S01]  /*4c80*/  IMAD.MOV.U32 R8, RZ, RZ, RZ ;  /* 0x000000ffff087224 */ /* 0x000fe200078e00ff */
[----:B------:R-:W-:Y:S01]  /*4c90*/  ULDC UR4, c[0x0][0x600] ;  /* 0x0001800000047ab9 */ /* 0x000fe20000000800 */
[----:B------:R-:W-:Y:S01]  /*4ca0*/  UMOV UR7, 0x1 ;  /* 0x0000000100077882 */ /* 0x000fe20000000000 */
[----:B------:R-:W-:-:S02]  /*4cb0*/  UIADD3 UR22, UR40, 0x1, URZ ;  /* 0x0000000128167890 */ /* 0x000fc4000fffe03f */
[----:B------:R-:W-:Y:S02]  /*4cc0*/  UIADD3 UR15, UR4, -0x1, URZ ;  /* 0xffffffff040f7890 */ /* 0x000fe4000fffe03f */
[----:B------:R-:W-:Y:S02]  /*4cd0*/  USHF.L.U32 UR17, UR7, UR5, URZ ;  /* 0x0000000507117299 */ /* 0x000fe4000800063f */
[----:B------:R-:W-:Y:S01]  /*4ce0*/  ULOP3.LUT UR16, URZ, UR6, URZ, 0x33, !UPT ;  /* 0x000000063f107292 */ /* 0x000fe2000f8e333f */
[----:B------:R-:W-:Y:S01]  /*4cf0*/  ULDC.64 UR20, c[0x0][0x198] ;  /* 0x0000660000147ab9 */ /* 0x000fe20000000a00 */
[----:B0-----:R-:W-:-:S10]  /*4d00*/  IMAD.U32 R7, RZ, RZ, UR8 ;  /* 0x00000008ff077e24 */ /* 0x001fd4000f8e00ff */
.L_x_115:
[----:B------:R-:W-:-:S03]  /*4d10*/  UMOV UR4, 0xffffffff ;  /* 0xffffffff00047882 */ /* 0x000fc60000000000 */
[----:B------:R-:W-:Y:S05]  /*4d20*/  BRA.DIV UR4, `(.L_x_104) ;  /* 0x0000000e04d07947 */ /* 0x000fea000b800000 */
[----:B------:R-:W-:-:S13]  /*4d30*/  ELECT P6, URZ, PT ;  /* 0x00000000003f782f */ /* 0x000fda00038c0000 */
.L_x_127:
[----:B------:R-:W0:Y:S01]  /*4d40*/  LDC R3, c[0x0][0x28c] ;  /* 0x0000a300ff037b82 */ /* 0x000e220000000800 */
[----:B------:R-:W-:Y:S01]  /*4d50*/  BSSY B1, `(.L_x_105) ;  /* 0x000003c000017945 */ /* 0x000fe20003800000 */
[----:B0-----:R-:W-:-:S13]  /*4d60*/  ISETP.LT.OR P6, PT, R3, 0x1, !P6 ;  /* 0x000000010300780c */ /* 0x001fda00077c1670 */
[----:B------:R-:W-:Y:S05]  /*4d70*/  @P6 BRA `(.L_x_106) ;  /* 0x0000000000e46947 */ /* 0x000fea0003800000 */
[----:B------:R-:W-:Y:S02]  /*4d80*/  IMAD R7, R19, 0x2, R7 ;  /* 0x0000000213077824 */ /* 0x000fe400078e0207 */
[----:B------:R-:W-:Y:S02]  /*4d90*/  IMAD.SHL.U32 R22, R22, 0x40, RZ ;  /* 0x0000004016167824 */ /* 0x000fe400078e00ff */
[----:B------:R-:W-:Y:S02]  /*4da0*/  IMAD.MOV.U32 R14, RZ, RZ, RZ ;  /* 0x000000ffff0e7224 */ /* 0x000fe400078e00ff */
[----:B------:R-:W-:Y:S02]  /*4db0*/  IMAD.U32 R15, RZ, RZ, UR22 ;  /* 0x00000016ff0f7e24 */ /* 0x000fe4000f8e00ff */
[----:B------:R-:W-:Y:S02]  /*4dc0*/  IMAD.MOV.U32 R3, RZ, RZ, R0 ;  /* 0x000000ffff037224 */ /* 0x000fe400078e0000 */
[----:B------:R-:W-:-:S02]  /*4dd0*/  IMAD.MOV.U32 R4, RZ, RZ, R8 ;  /* 0x000000ffff047224 */ /* 0x000fc400078e0008 */
[----:B------:R-:W-:-:S07]  /*4de0*/  IMAD.SHL.U32 R11, R7, 0x20, RZ ;  /* 0x00000020070b7824 */ /* 0x000fce00078e00ff */
.L_x_110:
[----:B------:R-:W0:Y:S01]  /*4df0*/  S2UR UR4, SR_CgaCtaId ;  /* 0x00000000000479c3 */ /* 0x000e220000008800 */
[----:B------:R-:W-:Y:S02]  /*4e00*/  MOV R10, 0x400 ;  /* 0x00000400000a7802 */ /* 0x000fe40000000f00 */
[----:B------:R-:W-:Y:S01]  /*4e10*/  SHF.L.U32 R5, R3, 0x1f, RZ ;  /* 0x0000001f03057819 */ /* 0x000fe200000006ff */
[----:B0-----:R-:W-:-:S05]  /*4e20*/  IMAD.U32 R7, RZ, RZ, UR4 ;  /* 0x00000004ff077e24 */ /* 0x001fca000f8e00ff */
[----:B------:R-:W-:Y:S02]  /*4e30*/  LEA R13, R7, R10, 0x18 ;  /* 0x0000000a070d7211 */ /* 0x000fe400078ec0ff */
[----:B------:R-:W0:Y:S03]  /*4e40*/  @!P2 LDC R10, c[0x0][0x500] ;  /* 0x00014000ff0aab82 */ /* 0x000e260000000800 */
[----:B------:R-:W-:-:S04]  /*4e50*/  IMAD R12, R4, 0x8, R13 ;  /* 0x00000008040c7824 */ /* 0x000fc800078e020d */
[----:B------:R-:W1:Y:S02]  /*4e60*/  SYNCS.PHASECHK.TRANS64.TRYWAIT P1, [R12+URZ+0x18], R5 ;  /* 0x000018050c0075a7 */ /* 0x000e64000802017f */
[----:B-1----:R-:W-:Y:S05]  /*4e70*/  @!P1 BRA `(.L_x_107) ;  /* 0x0000000c009c9947 */ /* 0x002fea0003800000 */
.L_x_128:
[----:B-1----:R-:W-:Y:S01]  /*4e80*/  PRMT R5, R6, 0x9910, RZ ;  /* 0x0000991006057816 */ /* 0x002fe200000000ff */
[----:B0-----:R0:W-:Y:S03]  /*4e90*/  @!P2 SYNCS.ARRIVE.TRANS64 RZ, [R12+URZ], R10 ;  /* 0x0000000a0cffa9a7 */ /* 0x0011e6000800003f */
[----:B------:R-:W-:-:S13]  /*4ea0*/  ISETP.NE.AND P1, PT, R5, 0x2, PT ;  /* 0x000000020500780c */ /* 0x000fda0003f25270 */
[----:B0-----:R-:W-:Y:S05]  /*4eb0*/  @P1 BRA `(.L_x_108) ;  /* 0x0000000000041947 */ /* 0x001fea0003800000 */
[----:B------:R-:W-:Y:S01]  /*4ec0*/  BPT.TRAP 0x1 ;  /* 0x000000040000795c */ /* 0x000fe20000300000 */
.L_x_108:
[----:B------:R-:W-:Y:S05]  /*4ed0*/  @P0 BRA `(.L_x_109) ;  /* 0x0000000000040947 */ /* 0x000fea0003800000 */
[----:B------:R-:W-:Y:S01]  /*4ee0*/  BPT.TRAP 0x1 ;  /* 0x000000040000795c */ /* 0x000fe20000300000 */
.L_x_109:
[----:B------:R-:W-:Y:S01]  /*4ef0*/  IMAD R5, R4, 0x2, R7 ;  /* 0x0000000204057824 */ /* 0x000fe200078e0207 */
[----:B------:R-:W-:Y:S01]  /*4f00*/  R2UR UR9, R12 ;  /* 0x000000000c0972ca */ /* 0x000fe200000e0000 */
[----:B------:R-:W-:Y:S01]  /*4f10*/  VIADD R15, R15, 0xffffffff ;  /* 0xffffffff0f0f7836 */ /* 0x000fe20000000000 */
[----:B------:R-:W-:Y:S01]  /*4f20*/  UIADD3 UR4, UP0, UR20, 0xf0, URZ ;  /* 0x000000f014047890 */ /* 0x000fe2000ff1e03f */
[----:B------:R-:W-:Y:S01]  /*4f30*/  IMAD.SHL.U32 R5, R5, 0x800, RZ ;  /* 0x0000080005057824 */ /* 0x000fe200078e00ff */
[----:B------:R-:W-:Y:S01]  /*4f40*/  R2UR UR11, R11 ;  /* 0x000000000b0b72ca */ /* 0x000fe200000e0000 */
[----:B------:R-:W-:Y:S01]  /*4f50*/  UIADD3 UR24, UP1, UR20, 0x1f0, URZ ;  /* 0x000001f014187890 */ /* 0x000fe2000ff3e03f */
[----:B------:R-:W-:Y:S01]  /*4f60*/  R2UR UR10, R14 ;  /* 0x000000000e0a72ca */ /* 0x000fe200000e0000 */
[--C-:B------:R-:W-:Y:S01]  /*4f70*/  IMAD R5, R5, 0x2, R13.reuse ;  /* 0x0000000205057824 */ /* 0x100fe200078e020d */
[----:B------:R-:W-:Y:S01]  /*4f80*/  R2UR UR12, R2 ;  /* 0x00000000020c72ca */ /* 0x000fe200000e0000 */
[----:B------:R-:W-:Y:S01]  /*4f90*/  IMAD R13, R4, 0x2000, R13 ;  /* 0x00002000040d7824 */ /* 0x000fe200078e020d */
[----:B------:R-:W-:Y:S01]  /*4fa0*/  R2UR UR18, R22 ;  /* 0x00000000161272ca */ /* 0x000fe200000e0000 */
[----:B------:R-:W-:Y:S01]  /*4fb0*/  VIADD R4, R4, 0x1 ;  /* 0x0000000104047836 */ /* 0x000fe20000000000 */
[----:B------:R-:W-:Y:S01]  /*4fc0*/  R2UR UR5, R5 ;  /* 0x00000000050572ca */ /* 0x000fe200000e0000 */
[----:B------:R-:W-:Y:S01]  /*4fd0*/  UIADD3.X UR25, URZ, UR21, URZ, UP1, !UPT ;  /* 0x000000153f197290 */ /* 0x000fe20008ffe43f */
[----:B------:R-:W-:Y:S01]  /*4fe0*/  R2UR UR8, R13 ;  /* 0x000000000d0872ca */ /* 0x000fe200000e0000 */
[----:B------:R-:W-:Y:S01]  /*4ff0*/  UMOV UR19, 0x30000 ;  /* 0x0003000000137882 */ /* 0x000fe20000000000 */
[----:B------:R-:W-:Y:S01]  /*5000*/  ISETP.GT.AND P3, PT, R15, 0x1, PT ;  /* 0x000000010f00780c */ /* 0x000fe20003f64270 */
[----:B------:R-:W-:Y:S01]  /*5010*/  UMOV UR6, 0x0 ;  /* 0x0000000000067882 */ /* 0x000fe20000000000 */
[----:B------:R-:W-:Y:S01]  /*5020*/  UMOV UR7, 0x10000000 ;  /* 0x1000000000077882 */ /* 0x000fe20000000000 */
[----:B------:R-:W-:Y:S01]  /*5030*/  ISETP.NE.AND P1, PT, R4, 0x3, PT ;  /* 0x000000030400780c */ /* 0x000fe20003f25270 */
[----:B------:R-:W-:-:S03]  /*5040*/  VIADD R14, R14, 0x40 ;  /* 0x000000400e0e7836 */ /* 0x000fc60000000000 */
[----:B------:R-:W-:Y:S02]  /*5050*/  SEL R10, RZ, 0x1, P1 ;  /* 0x00000001ff0a7807 */ /* 0x000fe40000800000 */
[----:B------:R-:W-:Y:S01]  /*5060*/  UIADD3 UR13, UR5, 0x100, URZ ;  /* 0x00000100050d7890 */ /* 0x000fe2000fffe03f */
[----:B------:R-:W-:Y:S01]  /*5070*/  SEL R4, R4, RZ, P1 ;  /* 0x000000ff04047207 */ /* 0x000fe20000800000 */
[----:B------:R-:W-:Y:S01]  /*5080*/  UIADD3.X UR5, URZ, UR21, URZ, UP0, !UPT ;  /* 0x000000153f057290 */ /* 0x000fe200087fe43f */
[----:B------:R-:W-:Y:S01]  /*5090*/  LOP3.LUT R3, R3, R10, RZ, 0x3c, !PT ;  /* 0x0000000a03037212 */ /* 0x000fe200078e3cff */
[----:B------:R-:W-:-:S03]  /*50a0*/  UIADD3 UR14, UR8, 0x6100, URZ ;  /* 0x00006100080e7890 */ /* 0x000fc6000fffe03f */
[----:B------:R-:W-:-:S04]  /*50b0*/  UMOV UR8, UR13 ;  /* 0x0000000d00087c82 */ /* 0x000fc80008000000 */
[----:B------:R0:W-:Y:S02]  /*50c0*/  UTMALDG.3D.MULTICAST [UR8], [UR4], UR19, desc[UR6] ;  /* 0x00000608040073b4 */ /* 0x0001e40008011813 */
[----:B0-----:R-:W-:Y:S01]  /*50d0*/  UMOV UR8, UR14 ;  /* 0x0000000e00087c82 */ /* 0x001fe20008000000 */
[----:B------:R-:W-:Y:S02]  /*50e0*/  UMOV UR11, UR18 ;  /* 0x00000012000b7c82 */ /* 0x000fe40008000000 */
[----:B------:R0:W-:Y:S02]  /*50f0*/  UTMALDG.3D [UR8], [UR24], desc[UR6] ;  /* 0x00000608180075b4 */ /* 0x0001e40008011000 */
[----:B0-----:R-:W-:Y:S05]  /*5100*/  @P3 BRA `(.L_x_110) ;  /* 0xfffffffc00383947 */ /* 0x001fea000383ffff */
.L_x_106:
[----:B------:R-:W-:Y:S05]  /*5110*/  BSYNC B1 ;  /* 0x0000000000017941 */ /* 0x000fea0003800000 */
.L_x_105:
[----:B------:R-:W2:Y:S01]  /*5120*/  LDL.64 R12, [R1] ;  /* 0x00000000010c7983 */ /* 0x000ea20000100a00 */
[----:B------:R-:W-:Y:S01]  /*5130*/  LOP3.LUT P4, RZ, R9, 0xff, RZ, 0xc0, !PT ;  /* 0x000000ff09ff7812 */ /* 0x000fe2000788c0ff */
[----:B------:R-:W-:Y:S01]  /*5140*/  VIADD R8, R8, UR40 ;  /* 0x0000002808087c36 */ /* 0x000fe20008000000 */
[----:B------:R-:W-:Y:S01]  /*5150*/  ULDC.64 UR4, c[0x0][0x650] ;  /* 0x0001940000047ab9 */ /* 0x000fe20000000a00 */
[----:B------:R-:W-:Y:S01]  /*5160*/  IMAD.U32 R5, RZ, RZ, UR40 ;  /* 0x00000028ff057e24 */ /* 0x000fe2000f8e00ff */
[----:B------:R-:W-:Y:S01]  /*5170*/  UISETP.GE.U32.AND UP0, UPT, UR40, 0x3, UPT ;  /* 0x000000032800788c */ /* 0x000fe2000bf06070 */
[----:B------:R-:W-:Y:S01]  /*5180*/  BSSY B1, `(.L_x_111) ;  /* 0x000006f000017945 */ /* 0x000fe20003800000 */
[----:B------:R-:W-:Y:S01]  /*5190*/  ISETP.GT.U32.AND P1, PT, R8, 0x2, PT ;  /* 0x000000020800780c */ /* 0x000fe20003f24070 */
[----:B------:R-:W-:Y:S01]  /*51a0*/  IMAD.MOV.U32 R19, RZ, RZ, -0x1 ;  /* 0xffffffffff137424 */ /* 0x000fe200078e00ff */
[----:B------:R-:W-:Y:S01]  /*51b0*/  PRMT R9, RZ, 0x7610, R9 ;  /* 0x00007610ff097816 */ /* 0x000fe20000000009 */
[----:B------:R-:W-:Y:S01]  /*51c0*/  IMAD.MOV.U32 R22, RZ, RZ, -0x1 ;  /* 0xffffffffff167424 */ /* 0x000fe200078e00ff */
[----:B------:R-:W-:-:S02]  /*51d0*/  ISETP.LT.U32.AND P1, PT, R5, 0x3, P1 ;  /* 0x000000030500780c */ /* 0x000fc40000f21070 */
[----:B------:R-:W-:Y:S01]  /*51e0*/  PLOP3.LUT P3, PT, PT, PT, UP0, 0x80, 0x0 ;  /* 0x000000000000781c */ /* 0x000fe20003f6f008 */
[----:B------:R-:W0:Y:S01]  /*51f0*/  @P4 S2R R7, SR_CgaCtaId ;  /* 0x0000000000074919 */ /* 0x000e220000008800 */
[----:B------:R-:W-:-:S04]  /*5200*/  @P4 MOV R2, 0x400 ;  /* 0x0000040000024802 */ /* 0x000fc80000000f00 */
[----:B0-----:R-:W-:Y:S01]  /*5210*/  @P4 LEA R4, R7, R2, 0x18 ;  /* 0x0000000207044211 */ /* 0x001fe200078ec0ff */
[----:B------:R-:W-:-:S03]  /*5220*/  IMAD.WIDE.U32 R2, R8, -0x55555555, RZ ;  /* 0xaaaaaaab08027825 */ /* 0x000fc600078e00ff */
[----:B------:R0:W-:Y:S01]  /*5230*/  @P4 SYNCS.ARRIVE.TRANS64.A1T0 RZ, [R4+URZ+0x68], RZ ;  /* 0x000068ff04ff49a7 */ /* 0x0001e2000810003f */
[----:B------:R-:W-:Y:S01]  /*5240*/  IMAD.MOV.U32 R2, RZ, RZ, -0x1 ;  /* 0xffffffffff027424 */ /* 0x000fe200078e00ff */
[----:B------:R-:W-:Y:S02]  /*5250*/  SHF.R.U32.HI R5, RZ, 0x1, R3 ;  /* 0x00000001ff057819 */ /* 0x000fe40000011603 */
[----:B------:R-:W-:-:S03]  /*5260*/  SEL R3, RZ, 0x1, !P1 ;  /* 0x00000001ff037807 */ /* 0x000fc60004800000 */
[----:B------:R-:W-:Y:S01]  /*5270*/  IMAD R8, R5, -0x3, R8 ;  /* 0xfffffffd05087824 */ /* 0x000fe200078e0208 */
[----:B------:R-:W-:Y:S02]  /*5280*/  LOP3.LUT R0, R0, R3, RZ, 0x3c, !PT ;  /* 0x0000000300007212 */ /* 0x000fe400078e3cff */
[----:B------:R-:W-:Y:S02]  /*5290*/  PRMT R3, RZ, 0x7610, R3 ;  /* 0x00007610ff037816 */ /* 0x000fe40000000003 */
[----:B------:R-:W-:Y:S02]  /*52a0*/  @P3 LOP3.LUT R0, R0, 0x1, R5, 0x78, !PT ;  /* 0x0000000100003812 */ /* 0x000fe400078e7805 */
[----:B--2---:R-:W-:-:S04]  /*52b0*/  IADD3 R18, P4, R18, R12, RZ ;  /* 0x0000000c12127210 */ /* 0x004fc80007f9e0ff */
[----:B------:R-:W-:Y:S01]  /*52c0*/  ISETP.GE.U32.AND P1, PT, R18, UR4, PT ;  /* 0x0000000412007c0c */ /* 0x000fe2000bf26070 */
[----:B------:R-:W-:-:S05]  /*52d0*/  IMAD.X R17, R17, 0x1, R23, P4 ;  /* 0x0000000111117824 */ /* 0x000fca00020e0617 */
[----:B------:R-:W-:-:S13]  /*52e0*/  ISETP.GE.U32.AND.EX P1, PT, R17, UR5, PT, P1 ;  /* 0x0000000511007c0c */ /* 0x000fda000bf26110 */
[----:B0-----:R-:W-:Y:S05]  /*52f0*/  @P1 BRA `(.L_x_112) ;  /* 0x00000004005c1947 */ /* 0x001fea0003800000 */
[----:B------:R-:W0:Y:S01]  /*5300*/  S2R R12, SR_CTAID.X ;  /* 0x00000000000c7919 */ /* 0x000e220000002500 */
[----:B------:R-:W-:Y:S01]  /*5310*/  ULDC.64 UR4, c[0x0][0x628] ;  /* 0x00018a0000047ab9 */ /* 0x000fe20000000a00 */
[----:B------:R-:W1:Y:S01]  /*5320*/  LDC R13, c[0x0][0x144] ;  /* 0x00005100ff0d7b82 */ /* 0x000e620000000800 */
[----:B------:R-:W-:Y:S01]  /*5330*/  ISETP.NE.U32.AND P1, PT, RZ, UR4, PT ;  /* 0x00000004ff007c0c */ /* 0x000fe2000bf25070 */
[----:B------:R-:W2:Y:S01]  /*5340*/  S2R R10, SR_CTAID.Y ;  /* 0x00000000000a7919 */ /* 0x000ea20000002600 */
[----:B------:R-:W-:Y:S01]  /*5350*/  ULDC UR7, c[0x0][0x630] ;  /* 0x00018c0000077ab9 */ /* 0x000fe20000000800 */
[----:B------:R-:W-:Y:S01]  /*5360*/  ULDC UR8, c[0x0][0x150] ;  /* 0x0000540000087ab9 */ /* 0x000fe20000000800 */
[----:B------:R-:W-:Y:S01]  /*5370*/  ISETP.NE.AND.EX P1, PT, RZ, UR5, PT, P1 ;  /* 0x00000005ff007c0c */ /* 0x000fe2000bf25310 */
[----:B------:R-:W-:Y:S02]  /*5380*/  IMAD.MOV.U32 R2, RZ, RZ, R18 ;  /* 0x000000ffff027224 */ /* 0x000fe400078e0012 */
[----:B------:R-:W-:Y:S01]  /*5390*/  IMAD.MOV.U32 R3, RZ, RZ, R17 ;  /* 0x000000ffff037224 */ /* 0x000fe200078e0011 */
[----:B0-----:R-:W-:-:S09]  /*53a0*/  I2FP.F32.U32 R14, R12 ;  /* 0x0000000c000e7245 */ /* 0x001fd20000201000 */
[----:B------:R-:W-:Y:S05]  /*53b0*/  @!P1 BRA `(.L_x_113) ;  /* 0x0000000000289947 */ /* 0x000fea0003800000 */
[----:B------:R-:W-:Y:S02]  /*53c0*/  ULDC UR6, c[0x0][0x634] ;  /* 0x00018d0000067ab9 */ /* 0x000fe40000000800 */
[----:B------:R-:W-:-:S05]  /*53d0*/  IADD3 R3, P1, R18, UR6, RZ ;  /* 0x0000000612037c10 */ /* 0x000fca000ff3e0ff */
[----:B------:R-:W-:-:S04]  /*53e0*/  IMAD.X R11, RZ, RZ, R17, P1 ;  /* 0x000000ffff0b7224 */ /* 0x000fc800008e0611 */
[----:B------:R-:W-:-:S04]  /*53f0*/  IMAD.WIDE.U32 R4, R11, UR4, RZ ;  /* 0x000000040b047c25 */ /* 0x000fc8000f8e00ff */
[----:B------:R-:W-:-:S04]  /*5400*/  IMAD.WIDE.U32 R4, P1, R3, UR5, R4 ;  /* 0x0000000503047c25 */ /* 0x000fc8000f820004 */
[----:B------:R-:W-:-:S04]  /*5410*/  IMAD.WIDE.U32 R2, R3, UR4, RZ ;  /* 0x0000000403027c25 */ /* 0x000fc8000f8e00ff */
[----:B------:R-:W-:Y:S01]  /*5420*/  IMAD.MOV.U32 R2, RZ, RZ, R5 ;  /* 0x000000ffff027224 */ /* 0x000fe200078e0005 */
[----:B------:R-:W-:Y:S01]  /*5430*/  IADD3 RZ, P3, R3, R4, RZ ;  /* 0x0000000403ff7210 */ /* 0x000fe20007f7e0ff */
[----:B------:R-:W-:-:S04]  /*5440*/  IMAD.X R3, RZ, RZ, RZ, P1 ;  /* 0x000000ffff037224 */ /* 0x000fc800008e06ff */
[----:B------:R-:W-:-:S08]  /*5450*/  IMAD.WIDE.U32.X R2, R11, UR5, R2, P3 ;  /* 0x000000050b027c25 */ /* 0x000fd000098e0402 */
.L_x_113:
[----:B------:R-:W-:Y:S01]  /*5460*/  FMUL R14, R14, UR8 ;  /* 0x000000080e0e7c20 */ /* 0x000fe20008400000 */
[--C-:B------:R-:W-:Y:S01]  /*5470*/  SHF.R.U64 R11, R2, UR7, R3.reuse ;  /* 0x00000007020b7c19 */ /* 0x100fe20008001203 */
[----:B------:R-:W-:Y:S01]  /*5480*/  ULDC.64 UR4, c[0x0][0x620] ;  /* 0x0001880000047ab9 */ /* 0x000fe20000000a00 */
[----:B------:R-:W-:Y:S01]  /*5490*/  SHF.R.U32.HI R2, RZ, UR7, R3 ;  /* 0x00000007ff027c19 */ /* 0x000fe20008011603 */
[----:B------:R-:W-:Y:S01]  /*54a0*/  IMAD.MOV.U32 R3, RZ, RZ, R17 ;  /* 0x000000ffff037224 */ /* 0x000fe200078e0011 */
[----:B------:R-:W-:Y:S01]  /*54b0*/  IADD3 R15, P1, RZ, -R11, RZ ;  /* 0x8000000bff0f7210 */ /* 0x000fe20007f3e0ff */
[----:B------:R-:W0:Y:S01]  /*54c0*/  F2I.U32.TRUNC.NTZ R14, R14 ;  /* 0x0000000e000e7305 */ /* 0x000e22000020f000 */
[----:B------:R-:W-:-:S03]  /*54d0*/  ULDC.64 UR6, c[0x0][0x640] ;  /* 0x0001900000067ab9 */ /* 0x000fc60000000a00 */
[----:B------:R-:W-:Y:S01]  /*54e0*/  IMAD.X R2, RZ, RZ, ~R2, P1 ;  /* 0x000000ffff027224 */ /* 0x000fe200008e0e02 */
[----:B------:R-:W-:-:S03]  /*54f0*/  ISETP.NE.U32.AND P1, PT, RZ, UR6, PT ;  /* 0x00000006ff007c0c */ /* 0x000fc6000bf25070 */
[----:B------:R-:W-:Y:S01]  /*5500*/  IMAD R2, R2, UR4, RZ ;  /* 0x0000000402027c24 */ /* 0x000fe2000f8e02ff */
[----:B------:R-:W-:-:S03]  /*5510*/  ISETP.NE.AND.EX P1, PT, RZ, UR7, PT, P1 ;  /* 0x00000007ff007c0c */ /* 0x000fc6000bf25310 */
[C---:B------:R-:W-:Y:S01]  /*5520*/  IMAD R5, R15.reuse, UR5, R2 ;  /* 0x000000050f057c24 */ /* 0x040fe2000f8e0202 */
[----:B------:R-:W-:Y:S01]  /*5530*/  ULDC UR5, c[0x0][0x154] ;  /* 0x0000550000057ab9 */ /* 0x000fe20000000800 */
[----:B------:R-:W-:Y:S02]  /*5540*/  IMAD.MOV.U32 R2, RZ, RZ, R18 ;  /* 0x000000ffff027224 */ /* 0x000fe400078e0012 */
[----:B0-----:R-:W-:Y:S02]  /*5550*/  IMAD.MOV R4, RZ, RZ, -R14 ;  /* 0x000000ffff047224 */ /* 0x001fe400078e0a0e */
[----:B------:R-:W-:Y:S01]  /*5560*/  IMAD.WIDE.U32 R2, R15, UR4, R2 ;  /* 0x000000040f027c25 */ /* 0x000fe2000f8e0002 */
[----:B------:R-:W-:-:S03]  /*5570*/  ULDC UR4, c[0x0][0x618] ;  /* 0x0001860000047ab9 */ /* 0x000fc60000000800 */
[----:B-1----:R-:W-:Y:S01]  /*5580*/  IMAD R12, R13, R4, R12 ;  /* 0x000000040d0c7224 */ /* 0x002fe200078e020c */
[----:B--2---:R-:W-:Y:S01]  /*5590*/  I2FP.F32.U32 R4, R10 ;  /* 0x0000000a00047245 */ /* 0x004fe20000201000 */
[----:B------:R-:W0:Y:S01]  /*55a0*/  LDC R13, c[0x0][0x148] ;  /* 0x00005200ff0d7b82 */ /* 0x000e220000000800 */
[----:B------:R-:W-:-:S03]  /*55b0*/  IMAD.IADD R3, R3, 0x1, R5 ;  /* 0x0000000103037824 */ /* 0x000fc600078e0205 */
[----:B------:R-:W-:Y:S02]  /*55c0*/  FMUL R4, R4, UR5 ;  /* 0x0000000504047c20 */ /* 0x000fe40008400000 */
[--C-:B------:R-:W-:Y:S02]  /*55d0*/  SHF.R.U64 R14, R2, UR4, R3.reuse ;  /* 0x00000004020e7c19 */ /* 0x100fe40008001203 */
[----:B------:R-:W-:Y:S01]  /*55e0*/  SHF.R.U32.HI R3, RZ, UR4, R3 ;  /* 0x00000004ff037c19 */ /* 0x000fe20008011603 */
[----:B------:R1:W2:Y:S01]  /*55f0*/  F2I.U32.TRUNC.NTZ R20, R4 ;  /* 0x0000000400147305 */ /* 0x0002a2000020f000 */
[----:B------:R-:W-:Y:S02]  /*5600*/  ULDC UR4, c[0x0][0x608] ;  /* 0x0001820000047ab9 */ /* 0x000fe40000000800 */
[--C-:B------:R-:W-:Y:S02]  /*5610*/  SHF.R.U64 R19, R14, UR4, R3.reuse ;  /* 0x000000040e137c19 */ /* 0x100fe40008001203 */
[----:B------:R-:W-:Y:S01]  /*5620*/  SHF.R.U32.HI R2, RZ, UR4, R3 ;  /* 0x00000004ff027c19 */ /* 0x000fe20008011603 */
[----:B------:R-:W-:-:S03]  /*5630*/  ULDC UR4, c[0x0][0x658] ;  /* 0x0001960000047ab9 */ /* 0x000fc60000000800 */
[--C-:B------:R-:W-:Y:S02]  /*5640*/  SHF.R.U64 R15, R19, UR4, R2.reuse ;  /* 0x00000004130f7c19 */ /* 0x100fe40008001202 */
[----:B------:R-:W-:-:S03]  /*5650*/  SHF.R.U32.HI R21, RZ, UR4, R2 ;  /* 0x00000004ff157c19 */ /* 0x000fc60008011602 */
[----:B------:R-:W-:Y:S02]  /*5660*/  IMAD.MOV.U32 R2, RZ, RZ, R15 ;  /* 0x000000ffff027224 */ /* 0x000fe400078e000f */
[----:B------:R-:W-:Y:S01]  /*5670*/  IMAD.MOV.U32 R3, RZ, RZ, R21 ;  /* 0x000000ffff037224 */ /* 0x000fe200078e0015 */
[----:B-12---:R-:W-:Y:S06]  /*5680*/  @!P1 BRA `(.L_x_114) ;  /* 0x0000000000289947 */ /* 0x006fec0003800000 */
        /* <DEDUP_REMOVED lines=10> */
.L_x_114:
[----:B------:R-:W1:Y:S01]  /*5730*/  LDC R4, c[0x0][0x65c] ;  /* 0x00019700ff047b82 */ /* 0x000e620000000800 */
[----:B------:R-:W-:Y:S01]  /*5740*/  ULDC UR4, c[0x0][0x648] ;  /* 0x0001920000047ab9 */ /* 0x000fe20000000800 */
[----:B------:R-:W-:Y:S01]  /*5750*/  LOP3.LUT R19, R19, UR16, RZ, 0xc0, !PT ;  /* 0x0000001013137c12 */ /* 0x000fe2000f8ec0ff */
[----:B------:R-:W-:Y:S01]  /*5760*/  IMAD.MOV R20, RZ, RZ, -R20 ;  /* 0x000000ffff147224 */ /* 0x000fe200078e0a14 */
[----:B------:R-:W-:Y:S01]  /*5770*/  SHF.R.U64 R2, R2, UR4, R3 ;  /* 0x0000000402027c19 */ /* 0x000fe20008001203 */
[----:B------:R-:W-:Y:S01]  /*5780*/  ULDC UR4, c[0x0][0x638] ;  /* 0x00018e0000047ab9 */ /* 0x000fe20000000800 */
[----:B------:R-:W-:Y:S01]  /*5790*/  LOP3.LUT R14, R14, UR15, RZ, 0xc0, !PT ;  /* 0x0000000f0e0e7c12 */ /* 0x000fe2000f8ec0ff */
[----:B------:R-:W-:Y:S01]  /*57a0*/  ULDC UR5, c[0x0][0x610] ;  /* 0x0001840000057ab9 */ /* 0x000fe20000000800 */
[----:B------:R-:W-:Y:S02]  /*57b0*/  IMAD.MOV.U32 R3, RZ, RZ, 0x1 ;  /* 0x00000001ff037424 */ /* 0x000fe400078e00ff */
[----:B------:R-:W-:Y:S01]  /*57c0*/  IMAD R19, R2, UR17, R19 ;  /* 0x0000001102137c24 */ /* 0x000fe2000f8e0213 */
[----:B-1----:R-:W-:Y:S01]  /*57d0*/  ISETP.NE.AND P1, PT, R4, 0x1, PT ;  /* 0x000000010400780c */ /* 0x002fe20003f25270 */
[----:B------:R-:W-:-:S02]  /*57e0*/  IMAD.MOV R4, RZ, RZ, -R2 ;  /* 0x000000ffff047224 */ /* 0x000fc400078e0a02 */
[----:B------:R-:W-:Y:S02]  /*57f0*/  IMAD.MOV.U32 R2, RZ, RZ, R11 ;  /* 0x000000ffff027224 */ /* 0x000fe400078e000b */
[----:B------:R-:W-:Y:S01]  /*5800*/  IMAD R15, R4, UR4, R15 ;  /* 0x00000004040f7c24 */ /* 0x000fe2000f8e020f */
[----:B------:R-:W-:-:S03]  /*5810*/  ULDC UR4, c[0x0][0x600] ;  /* 0x0001800000047ab9 */ /* 0x000fc60000000800 */
[----:B------:R-:W-:-:S04]  /*5820*/  IMAD R15, R15, UR4, R14 ;  /* 0x000000040f0f7c24 */ /* 0x000fc8000f8e020e */
[----:B0-----:R-:W-:-:S04]  /*5830*/  @P1 IMAD R12, R13, R20, R10 ;  /* 0x000000140d0c1224 */ /* 0x001fc800078e020a */
[----:B------:R-:W-:-:S05]  /*5840*/  IMAD R12, R19, UR5, R12 ;  /* 0x00000005130c7c24 */ /* 0x000fca000f8e020c */
[----:B------:R-:W-:Y:S02]  /*5850*/  SEL R22, R15, R12, !P1 ;  /* 0x0000000c0f167207 */ /* 0x000fe40004800000 */
[----:B------:R-:W-:-:S07]  /*5860*/  SEL R19, R12, R15, !P1 ;  /* 0x0000000f0c137207 */ /* 0x000fce0004800000 */
.L_x_112:
[----:B------:R-:W-:Y:S05]  /*5870*/  BSYNC B1 ;  /* 0x0000000000017941 */ /* 0x000fea0003800000 */
.L_x_111:
[----:B------:R-:W-:-:S13]  /*5880*/  LOP3.LUT P1, RZ, R3, 0xff, RZ, 0xc0, !PT ;  /* 0x000000ff03ff7812 */ /* 0x000fda000782c0ff */
[----:B------:R-:W-:Y:S05]  /*5890*/  @P1 BRA `(.L_x_115) ;  /* 0xfffffff4001c1947 */ /* 0x000fea000383ffff */
[----:B------:R-:W-:Y:S05]  /*58a0*/  BSYNC B0 ;  /* 0x0000000000007941 */ /* 0x000fea0003800000 */
.L_x_103:
[----:B------:R-:W-:-:S03]  /*58b0*/  UMOV UR4, 0xffffffff ;  /* 0xffffffff00047882 */ /* 0x000fc60000000000 */
[----:B------:R-:W-:Y:S05]  /*58c0*/  BRA.DIV UR4, `(.L_x_116) ;  /* 0x00000006041c7947 */ /* 0x000fea000b800000 */
[----:B------:R-:W-:-:S13]  /*58d0*/  ELECT P6, URZ, PT ;  /* 0x00000000003f782f */ /* 0x000fda00038c0000 */
.L_x_131:
[----:B------:R-:W-:Y:S04]  /*58e0*/  BSSY B0, `(.L_x_117) ;  /* 0x0000022000007945 */ /* 0x000fe80003800000 */
[----:B------:R-:W-:Y:S05]  /*58f0*/  @!P6 BRA `(.L_x_118) ;  /* 0x000000000080e947 */ /* 0x000fea0003800000 */
[----:B------:R-:W-:-:S04]  /*5900*/  LOP3.LUT R16, R16, 0x2, RZ, 0xfc, !PT ;  /* 0x0000000210107812 */ /* 0x000fc800078efcff */
[----:B------:R-:W-:-:S13]  /*5910*/  ISETP.NE.AND P0, PT, R16, 0x3, PT ;  /* 0x000000031000780c */ /* 0x000fda0003f05270 */
[----:B------:R-:W-:Y:S05]  /*5920*/  @!P0 BRA `(.L_x_119) ;  /* 0x0000000000048947 */ /* 0x000fea0003800000 */
[----:B------:R-:W-:Y:S01]  /*5930*/  BPT.TRAP 0x1 ;  /* 0x000000040000795c */ /* 0x000fe20000300000 */
.L_x_119:
[----:B------:R-:W0:Y:S01]  /*5940*/  S2R R3, SR_CgaCtaId ;  /* 0x0000000000037919 */ /* 0x000e220000008800 */
[----:B------:R-:W-:-:S04]  /*5950*/  MOV R2, 0x400 ;  /* 0x0000040000027802 */ /* 0x000fc80000000f00 */
[----:B0-----:R-:W-:Y:S02]  /*5960*/  LEA R3, R3, R2, 0x18 ;  /* 0x0000000203037211 */ /* 0x001fe400078ec0ff */
[----:B------:R-:W-:-:S03]  /*5970*/  SHF.L.U32 R2, R0, 0x1f, RZ ;  /* 0x0000001f00027819 */ /* 0x000fc600000006ff */
[----:B------:R-:W-:-:S04]  /*5980*/  VIADD R3, R3, 0x18 ;  /* 0x0000001803037836 */ /* 0x000fc80000000000 */
[C---:B------:R-:W-:Y:S02]  /*5990*/  IMAD R7, R8.reuse, 0x8, R3 ;  /* 0x0000000808077824 */ /* 0x040fe400078e0203 */
[----:B------:R-:W-:Y:S02]  /*59a0*/  VIADD R8, R8, 0x1 ;  /* 0x0000000108087836 */ /* 0x000fe40000000000 */
[----:B------:R-:W0:Y:S03]  /*59b0*/  SYNCS.PHASECHK.TRANS64.TRYWAIT P0, [R7+URZ], R2 ;  /* 0x00000002070075a7 */ /* 0x000e26000800017f */
[----:B------:R-:W-:-:S04]  /*59c0*/  ISETP.NE.AND P1, PT, R8, 0x3, PT ;  /* 0x000000030800780c */ /* 0x000fc80003f25270 */
[----:B------:R-:W-:Y:S02]  /*59d0*/  SEL R5, RZ, 0x1, P1 ;  /* 0x00000001ff057807 */ /* 0x000fe40000800000 */
[----:B------:R-:W-:Y:S02]  /*59e0*/  SEL R8, R8, RZ, P1 ;  /* 0x000000ff08087207 */ /* 0x000fe40000800000 */
[----:B------:R-:W-:-:S03]  /*59f0*/  LOP3.LUT R5, R0, R5, RZ, 0x3c, !PT ;  /* 0x0000000500057212 */ /* 0x000fc600078e3cff */
[----:B------:R-:W-:Y:S01]  /*5a00*/  IMAD R9, R8, 0x8, R3 ;  /* 0x0000000808097824 */ /* 0x000fe200078e0203 */
[----:B------:R-:W-:Y:S01]  /*5a10*/  SHF.L.U32 R4, R5, 0x1f, RZ ;  /* 0x0000001f05047819 */ /* 0x000fe200000006ff */
[----:B0-----:R-:W-:Y:S06]  /*5a20*/  @!P0 BRA `(.L_x_120) ;  /* 0x0000000000e48947 */ /* 0x001fec0003800000 */
.L_x_132:
[----:B------:R-:W1:Y:S01]  /*5a30*/  SYNCS.PHASECHK.TRANS64.TRYWAIT P0, [R9+URZ], R4 ;  /* 0x00000004090075a7 */ /* 0x000e62000800017f */
[----:B------:R-:W-:-:S05]  /*5a40*/  VIADD R0, R8, 0x1 ;  /* 0x0000000108007836 */ /* 0x000fca0000000000 */
[----:B------:R-:W-:-:S04]  /*5a50*/  ISETP.NE.AND P1, PT, R0, 0x3, PT ;  /* 0x000000030000780c */ /* 0x000fc80003f25270 */
[----:B0-----:R-:W-:Y:S02]  /*5a60*/  SEL R2, RZ, 0x1, P1 ;  /* 0x00000001ff027807 */ /* 0x001fe40000800000 */
[----:B------:R-:W-:Y:S02]  /*5a70*/  SEL R0, R0, RZ, P1 ;  /* 0x000000ff00007207 */ /* 0x000fe40000800000 */
[----:B------:R-:W-:Y:S01]  /*5a80*/  LOP3.LUT R2, R5, R2, RZ, 0x3c, !PT ;  /* 0x0000000205027212 */ /* 0x000fe200078e3cff */
[----:B-1----:R-:W-:Y:S06]  /*5a90*/  @!P0 BRA `(.L_x_121) ;  /* 0x0000000000dc8947 */ /* 0x002fec0003800000 */
.L_x_133:
[----:B------:R-:W-:Y:S01]  /*5aa0*/  IMAD R3, R0, 0x8, R3 ;  /* 0x0000000800037824 */ /* 0x000fe200078e0203 */
[----:B------:R-:W-:-:S07]  /*5ab0*/  SHF.L.U32 R0, R2, 0x1f, RZ ;  /* 0x0000001f02007819 */ /* 0x000fce00000006ff */
.L_x_122:
[----:B-1----:R1:W2:Y:S02]  /*5ac0*/  SYNCS.PHASECHK.TRANS64.TRYWAIT P0, [R3+URZ], R0 ;  /* 0x00000000030075a7 */ /* 0x0022a4000800017f */
[----:B--2---:R-:W-:Y:S05]  /*5ad0*/  @!P0 NANOSLEEP.SYNCS 0x989680 ;  /* 0x009896800000895d */ /* 0x004fea0003900000 */
[----:B------:R-:W2:Y:S02]  /*5ae0*/  @!P0 SYNCS.PHASECHK.TRANS64 P0, [R3+URZ], R0 ;  /* 0x00000000030085a7 */ /* 0x000ea4000800007f */
[----:B--2---:R-:W-:Y:S05]  /*5af0*/  @!P0 BRA `(.L_x_122) ;  /* 0xfffffffc00f08947 */ /* 0x004fea000383ffff */
.L_x_118:
[----:B------:R-:W-:Y:S05]  /*5b00*/  BSYNC B0 ;  /* 0x0000000000007941 */ /* 0x000fea0003800000 */
.L_x_117:
[----:B------:R-:W-:Y:S05]  /*5b10*/  EXIT ;  /* 0x000000000000794d */ /* 0x000fea0003800000 */
.L_x_19:
[----:B-1----:R1:W2:Y:S02]  /*5b20*/  SYNCS.PHASECHK.TRANS64.TRYWAIT P0, [R64+URZ], R3 ;  /* 0x00000003400075a7 */ /* 0x0022a4000800017f */
[----:B--2---:R-:W-:Y:S05]  /*5b30*/  @!P0 NANOSLEEP.SYNCS 0x989680 ;  /* 0x009896800000895d */ /* 0x004fea0003900000 */
[----:B------:R-:W2:Y:S02]  /*5b40*/  @!P0 SYNCS.PHASECHK.TRANS64 P0, [R64+URZ], R3 ;  /* 0x00000003400085a7 */ /* 0x000ea4000800007f */
[----:B--2---:R-:W-:Y:S05]  /*5b50*/  @!P0 BRA `(.L_x_19) ;  /* 0xfffffffc00f08947 */ /* 0x004fea000383ffff */
[----:B------:R-:W-:Y:S05]  /*5b60*/  BRA `(.L_x_123) ;  /* 0xffffffb800d87947 */ /* 0x000fea000383ffff */
.L_x_24:
[----:B--2---:R2:W3:Y:S02]  /*5b70*/  SYNCS.PHASECHK.TRANS64.TRYWAIT P1, [R3+URZ], R0 ;  /* 0x00000000030075a7 */ /* 0x0044e4000802017f */
[----:B---3--:R-:W-:Y:S05]  /*5b80*/  @!P1 NANOSLEEP.SYNCS 0x989680 ;  /* 0x009896800000995d */ /* 0x008fea0003900000 */
[----:B------:R-:W3:Y:S02]  /*5b90*/  @!P1 SYNCS.PHASECHK.TRANS64 P1, [R3+URZ], R0 ;  /* 0x00000000030095a7 */ /* 0x000ee4000802007f */
[----:B---3--:R-:W-:Y:S05]  /*5ba0*/  @!P1 BRA `(.L_x_24) ;  /* 0xfffffffc00f09947 */ /* 0x008fea000383ffff */
[----:B------:R-:W-:Y:S05]  /*5bb0*/  BRA `(.L_x_23) ;  /* 0xffffffbc003c7947 */ /* 0x000fea000383ffff */
.L_x_29:
[----:B--2---:R-:W-:-:S04]  /*5bc0*/  IMAD.U32 R5, RZ, RZ, UR4 ;  /* 0x00000004ff057e24 */ /* 0x004fc8000f8e00ff */
[----:B------:R2:W3:Y:S03]  /*5bd0*/  SYNCS.PHASECHK.TRANS64.TRYWAIT P1, [R5+URZ], R4 ;  /* 0x00000004050075a7 */ /* 0x0004e6000802017f */
[----:B---3--:R-:W-:Y:S05]  /*5be0*/  @!P1 NANOSLEEP.SYNCS 0x989680 ;  /* 0x009896800000995d */ /* 0x008fea0003900000 */
[----:B------:R-:W3:Y:S02]  /*5bf0*/  @!P1 SYNCS.PHASECHK.TRANS64 P1, [R5+URZ], R4 ;  /* 0x00000004050095a7 */ /* 0x000ee4000802007f */
[----:B---3--:R-:W-:Y:S05]  /*5c00*/  @!P1 BRA `(.L_x_29) ;  /* 0xfffffffc00ec9947 */ /* 0x008fea000383ffff */
[----:B------:R-:W-:Y:S05]  /*5c10*/  BRA `(.L_x_28) ;  /* 0xffffffbc00f47947 */ /* 0x000fea000383ffff */
.L_x_35:
[----:B-1----:R1:W2:Y:S02]  /*5c20*/  SYNCS.PHASECHK.TRANS64.TRYWAIT P0, [R64+URZ+0x10], R3 ;  /* 0x00001003400075a7 */ /* 0x0022a4000800017f */
[----:B--2---:R-:W-:Y:S05]  /*5c30*/  @!P0 NANOSLEEP.SYNCS 0x989680 ;  /* 0x009896800000895d */ /* 0x004fea0003900000 */
[----:B------:R-:W2:Y:S02]  /*5c40*/  @!P0 SYNCS.PHASECHK.TRANS64 P0, [R64+URZ+0x10], R3 ;  /* 0x00001003400085a7 */ /* 0x000ea4000800007f */
[----:B--2---:R-:W-:Y:S05]  /*5c50*/  @!P0 BRA `(.L_x_35) ;  /* 0xfffffffc00f08947 */ /* 0x004fea000383ffff */
[----:B------:R-:W-:Y:S05]  /*5c60*/  BRA `(.L_x_124) ;  /* 0xffffffc400407947 */ /* 0x000fea000383ffff */
.L_x_104:
[----:B------:R-:W-:Y:S01]  /*5c70*/  BSSY B1, `(.L_x_125) ;  /* 0x0000006000017945 */ /* 0x000fe20003800000 */
[----:B------:R-:W-:-:S07]  /*5c80*/  IMAD.MOV.U32 R15, RZ, RZ, -0x1 ;  /* 0xffffffffff0f7424 */ /* 0x000fce00078e00ff */
[----:B---3-5:R-:W-:Y:S05]  /*5c90*/  WARPSYNC.COLLECTIVE R15, `(.L_x_126) ;  /* 0x000000000f0c7348 */ /* 0x028fea0003c00000 */
[----:B------:R-:W-:Y:S02]  /*5ca0*/  ELECT P6, UR62, PT ;  /* 0x00000000003e782f */ /* 0x000fe400038c0000 */
[----:B------:R-:W-:Y:S01]  /*5cb0*/  MOV R14, UR62 ;  /* 0x0000003e000e7c02 */ /* 0x000fe20008000f00 */
[----:B---3-5:R-:W-:Y:S10]  /*5cc0*/  ENDCOLLECTIVE ;  /* 0x000000000000791b */ /* 0x028ff40003800000 */
.L_x_126:
[----:B------:R-:W-:Y:S05]  /*5cd0*/  BSYNC B1 ;  /* 0x0000000000017941 */ /* 0x000fea0003800000 */
.L_x_125:
[----:B------:R-:W-:Y:S05]  /*5ce0*/  BRA `(.L_x_127) ;  /* 0xfffffff000147947 */ /* 0x000fea000383ffff */
.L_x_107:
[----:B-1----:R1:W2:Y:S02]  /*5cf0*/  SYNCS.PHASECHK.TRANS64.TRYWAIT P1, [R12+URZ+0x18], R5 ;  /* 0x000018050c0075a7 */ /* 0x0022a4000802017f */
[----:B--2---:R-:W-:Y:S05]  /*5d00*/  @!P1 NANOSLEEP.SYNCS 0x989680 ;  /* 0x009896800000995d */ /* 0x004fea0003900000 */
[----:B------:R-:W2:Y:S02]  /*5d10*/  @!P1 SYNCS.PHASECHK.TRANS64 P1, [R12+URZ+0x18], R5 ;  /* 0x000018050c0095a7 */ /* 0x000ea4000802007f */
[----:B--2---:R-:W-:Y:S05]  /*5d20*/  @!P1 BRA `(.L_x_107) ;  /* 0xfffffffc00f09947 */ /* 0x004fea000383ffff */
[----:B------:R-:W-:Y:S05]  /*5d30*/  BRA `(.L_x_128) ;  /* 0xfffffff000507947 */ /* 0x000fea000383ffff */
.L_x_116:
[----:B------:R-:W-:Y:S01]  /*5d40*/  BSSY B0, `(.L_x_129) ;  /* 0x0000006000007945 */ /* 0x000fe20003800000 */
[----:B------:R-:W-:-:S07]  /*5d50*/  IMAD.MOV.U32 R15, RZ, RZ, -0x1 ;  /* 0xffffffffff0f7424 */ /* 0x000fce00078e00ff */
[----:B---3-5:R-:W-:Y:S05]  /*5d60*/  WARPSYNC.COLLECTIVE R15, `(.L_x_130) ;  /* 0x000000000f0c7348 */ /* 0x028fea0003c00000 */
[----:B------:R-:W-:Y:S02]  /*5d70*/  ELECT P6, UR62, PT ;  /* 0x00000000003e782f */ /* 0x000fe400038c0000 */
[----:B------:R-:W-:Y:S01]  /*5d80*/  MOV R14, UR62 ;  /* 0x0000003e000e7c02 */ /* 0x000fe20008000f00 */
[----:B---3-5:R-:W-:Y:S10]  /*5d90*/  ENDCOLLECTIVE ;  /* 0x000000000000791b */ /* 0x028ff40003800000 */
.L_x_130:
[----:B------:R-:W-:Y:S05]  /*5da0*/  BSYNC B0 ;  /* 0x0000000000007941 */ /* 0x000fea0003800000 */
.L_x_129:
[----:B------:R-:W-:Y:S05]  /*5db0*/  BRA `(.L_x_131) ;  /* 0xfffffff800c87947 */ /* 0x000fea000383ffff */
.L_x_120:
[----:B0-----:R0:W1:Y:S02]  /*5dc0*/  SYNCS.PHASECHK.TRANS64.TRYWAIT P0, [R7+URZ], R2 ;  /* 0x00000002070075a7 */ /* 0x001064000800017f */
[----:B-1----:R-:W-:Y:S05]  /*5dd0*/  @!P0 NANOSLEEP.SYNCS 0x989680 ;  /* 0x009896800000895d */ /* 0x002fea0003900000 */
[----:B------:R-:W1:Y:S02]  /*5de0*/  @!P0 SYNCS.PHASECHK.TRANS64 P0, [R7+URZ], R2 ;  /* 0x00000002070085a7 */ /* 0x000e64000800007f */
[----:B-1----:R-:W-:Y:S05]  /*5df0*/  @!P0 BRA `(.L_x_120) ;  /* 0xfffffffc00f08947 */ /* 0x002fea000383ffff */
[----:B------:R-:W-:Y:S05]  /*5e00*/  BRA `(.L_x_132) ;  /* 0xfffffffc00087947 */ /* 0x000fea000383ffff */
.L_x_121:
[----:B0-----:R0:W1:Y:S02]  /*5e10*/  SYNCS.PHASECHK.TRANS64.TRYWAIT P0, [R9+URZ], R4 ;  /* 0x00000004090075a7 */ /* 0x001064000800017f */
[----:B-1----:R-:W-:Y:S05]  /*5e20*/  @!P0 NANOSLEEP.SYNCS 0x989680 ;  /* 0x009896800000895d */ /* 0x002fea0003900000 */
[----:B------:R-:W1:Y:S02]  /*5e30*/  @!P0 SYNCS.PHASECHK.TRANS64 P0, [R9+URZ], R4 ;  /* 0x00000004090085a7 */ /* 0x000e64000800007f */
[----:B-1----:R-:W-:Y:S05]  /*5e40*/  @!P0 BRA `(.L_x_121) ;  /* 0xfffffffc00f08947 */ /* 0x002fea000383ffff */
[----:B------:R-:W-:Y:S05]  /*5e50*/  BRA `(.L_x_133) ;  /* 0xfffffffc00107947 */ /* 0x000fea000383ffff */
.L_x_134:
[----:B------:R-:W-:-:S00]  /*5e60*/  BRA `(.L_x_134) ;  /* 0xfffffffc00fc7947 */ /* 0x000fc0000383ffff */
[----:B------:R-:W-:-:S00]  /*5e70*/  NOP ;  /* 0x0000000000007918 */ /* 0x000fc00000000000 */
        /* <DEDUP_REMOVED lines=8> */
.L_x_135:


//--------------------- .nv.global.init           --------------------------
	.section	.nv.global.init,"aw",@progbits
.nv.global.init:
	.type		$str$22,@object
	.size		$str$22,($str$23 - $str$22)
$str$22:
        /*0000*/ 	.byte	0x6b, 0x5f, 0x74, 0x69, 0x6c, 0x65, 0x5f, 0x63, 0x6f, 0x75, 0x6e, 0x74, 0x20, 0x3e, 0x3d, 0x20
        /*0010*/ 	.byte	0x31, 0x00
	.type		$str$23,@object
	.size		$str$23,(__unnamed_1 - $str$23)
$str$23:
        /*0012*/ 	.byte	0x2f, 0x74, 0x6d, 0x70, 0x2f, 0x63, 0x75, 0x74, 0x6c, 0x61, 0x73, 0x73, 0x5f, 0x73, 0x77, 0x65
        /*0022*/ 	.byte	0x65, 0x70, 0x5f, 0x73, 0x72, 0x63, 0x2f, 0x69, 0x6e, 0x63, 0x6c, 0x75, 0x64, 0x65, 0x2f, 0x63
        /*0032*/ 	.byte	0x75, 0x74, 0x6c, 0x61, 0x73, 0x73, 0x2f, 0x67, 0x65, 0x6d, 0x6d, 0x2f, 0x63, 0x6f, 0x6c, 0x6c
        /*0042*/ 	.byte	0x65, 0x63, 0x74, 0x69, 0x76, 0x65, 0x2f, 0x73, 0x6d, 0x39, 0x30, 0x5f, 0x6d, 0x6d, 0x61, 0x5f
        /*0052*/ 	.byte	0x74, 0x6d, 0x61, 0x5f, 0x67, 0x6d, 0x6d, 0x61, 0x5f, 0x73, 0x73, 0x5f, 0x77, 0x61, 0x72, 0x70
        /*0062*/ 	.byte	0x73, 0x70, 0x65, 0x63, 0x69, 0x61, 0x6c, 0x69, 0x7a, 0x65, 0x64, 0x2e, 0x68, 0x70, 0x70, 0x00
	.type		__unnamed_1,@object
	.size		__unnamed_1,(.L_0 - __unnamed_1)
__unnamed_1:
        /*0072*/ 	.byte	0x76, 0x6f, 0x69, 0x64, 0x20, 0x63, 0x75, 0x74, 0x6c, 0x61, 0x73, 0x73, 0x3a, 0x3a, 0x67, 0x65
        /* <DEDUP_REMOVED lines=179> */
        /*0bb2*/ 	.byte	0x74, 0x65, 0x3a, 0x3a, 0x69, 0x64, 0x65, 0x6e, 0x74, 0x69, 0x74, 0x79, 0x5d, 0x00
.L_0:


//--------------------- .nv.shared._ZN7cutlass13device_kernelINS_4gemm6kernel13GemmUniversalIN4cute5tupleIJiiiiEEENS1_10collective13CollectiveMmaINS1_34MainloopSm90TmaGmmaWarpSpecializedILi3ENS5_IJNS4_1CILi1EEENSA_ILi2EEESB_EEENS1_32KernelTmaWarpSpecializedPingpongEEENS5_IJNSA_ILi64EEESG_SG_EEENS_6half_tENS5_IJlSB_lEEESI_SJ_NS4_8TiledMMAINS4_8MMA_AtomIJNS4_4SM904GMMA25MMA_64x64x16_F32F16F16_SSILNSN_5MajorE0ELSP_0ELNSN_7ScaleInE1ELSQ_1EEEEEENS4_6LayoutINS5_IJSB_SB_SB_EEENS5_IJNSA_ILi0EEESV_SV_EEEEENS5_IJNS4_10UnderscoreESY_SY_EEEEENS4_23SM90_TMA_LOAD_MULTICASTENS4_14ComposedLayoutINS4_7SwizzleILi3ELi4ELi3EEENS4_18smem_ptr_flag_bitsILi16EEENST_INS5_IJNSA_ILi8EEESG_EEENS5_IJSG_SB_EEEEEEEvNS4_8identityENS4_13SM90_TMA_LOADES1B_vS1C_EENS_8epilogue10collective6detail29Sm90TmaWarpSpecializedAdapterINS1G_15DefaultEpilogueISI_SJ_SJ_NS1F_6thread17LinearCombinationISI_Li1EffLNS1K_9ScaleType4KindE0ELNS_15FloatRoundStyleE2ESI_EENS1_15EpilogueDefaultEEEEEvvEEEEvNT_6ParamsE --------------------------
	.section	.nv.shared._ZN7cutlass13device_kernelINS_4gemm6kernel13GemmUniversalIN4cute5tupleIJiiiiEEENS1_10collective13CollectiveMmaINS1_34MainloopSm90TmaGmmaWarpSpecializedILi3ENS5_IJNS4_1CILi1EEENSA_ILi2EEESB_EEENS1_32KernelTmaWarpSpecializedPingpongEEENS5_IJNSA_ILi64EEESG_SG_EEENS_6half_tENS5_IJlSB_lEEESI_SJ_NS4_8TiledMMAINS4_8MMA_AtomIJNS4_4SM904GMMA25MMA_64x64x16_F32F16F16_SSILNSN_5MajorE0ELSP_0ELNSN_7ScaleInE1ELSQ_1EEEEEENS4_6LayoutINS5_IJSB_SB_SB_EEENS5_IJNSA_ILi0EEESV_SV_EEEEENS5_IJNS4_10UnderscoreESY_SY_EEEEENS4_23SM90_TMA_LOAD_MULTICASTENS4_14ComposedLayoutINS4_7SwizzleILi3ELi4ELi3EEENS4_18smem_ptr_flag_bitsILi16EEENST_INS5_IJNSA_ILi8EEESG_EEENS5_IJSG_SB_EEEEEEEvNS4_8identityENS4_13SM90_TMA_LOADES1B_vS1C_EENS_8epilogue10collective6detail29Sm90TmaWarpSpecializedAdapterINS1G_15DefaultEpilogueISI_SJ_SJ_NS1F_6thread17LinearCombinationISI_Li1EffLNS1K_9ScaleType4KindE0ELNS_15FloatRoundStyleE2ESI_EENS1_15EpilogueDefaultEEEEEvvEEEEvNT_6ParamsE,"aw",@nobits
	.sectionflags	@""
	.align	16
	.zero		1024


//--------------------- .nv.shared.reserved.0     --------------------------
	.section	.nv.shared.reserved.0,"aw",@nobits
	.weak		__nv_reservedSMEM_offset_0_alias
	.size		__nv_reservedSMEM_offset_0_alias, 0, 0
	.other		__nv_reservedSMEM_offset_0_alias,@"STO_CUDA_RESERVED_SHARED STV_DEFAULT"
__nv_reservedSMEM_offset_0_alias:
	.zero		0


//--------------------- .nv.global                --------------------------
	.section	.nv.global,"aw",@nobits
.nv.global:
	.type		_ZN39_INTERNAL_4be7f496_4_k_cu_7b7cfd19_28254cute1_E,@object
	.size		_ZN39_INTERNAL_4be7f496_4_k_cu_7b7cfd19_28254cute1_E,(_ZN39_INTERNAL_4be7f496_4_k_cu_7b7cfd19_28254cuda3std3__45__cpo6cbeginE - _ZN39_INTERNAL_4be7f496_4_k_cu_7b7cfd19_28254cute1_E)
_ZN39_INTERNAL_4be7f496_4_k_cu_7b7cfd19_28254cute1_E:
	.zero		1
	.type		_ZN39_INTERNAL_4be7f496_4_k_cu_7b7cfd19_28254cuda3std3__45__cpo6cbeginE,@object
	.size		_ZN39_INTERNAL_4be7f496_4_k_cu_7b7cfd19_28254cuda3std3__45__cpo6cbeginE,(_ZN39_INTERNAL_4be7f496_4_k_cu_7b7cfd19_28254cuda3std3__48in_placeE - _ZN39_INTERNAL_4be7f496_4_k_cu_7b7cfd19_28254cuda3std3__45__cpo6cbeginE)
_ZN39_INTERNAL_4be7f496_4_k_cu_7b7cfd19_28254cuda3std3__45__cpo6cbeginE:
	.zero		1
	.type		_ZN39_INTERNAL_4be7f496_4_k_cu_7b7cfd19_28254cuda3std3__48in_placeE,@object
	.size		_ZN39_INTERNAL_4be7f496_4_k_cu_7b7cfd19_28254cuda3std3__48in_placeE,(_ZN39_INTERNAL_4be7f496_4_k_cu_7b7cfd19_28254cuda3std6ranges3__45__cpo9iter_moveE - _ZN39_INTERNAL_4be7f496_4_k_cu_7b7cfd19_28254cuda3std3__48in_placeE)
_ZN39_INTERNAL_4be7f496_4_k_cu_7b7cfd19_28254cuda3std3__48in_placeE:
	.zero		1
	.type		_ZN39_INTERNAL_4be7f496_4_k_cu_7b7cfd19_28254cuda3std6ranges3__45__cpo9iter_moveE,@object
	.size		_ZN39_INTERNAL_4be7f496_4_k_cu_7b7cfd19_28254cuda3std6ranges3__45__cpo9iter_moveE,(_ZN39_INTERNAL_4be7f496_4_k_cu_7b7cfd19_28254cuda3std3__45__cpo5beginE - _ZN39_INTERNAL_4be7f496_4_k_cu_7b7cfd19_28254cuda3std6ranges3__45__cpo9iter_moveE)
_ZN39_INTERNAL_4be7f496_4_k_cu_7b7cfd19_28254cuda3std6ranges3__45__cpo9iter_moveE:
	.zero		1
	.type		_ZN39_INTERNAL_4be7f496_4_k_cu_7b7cfd19_28254cuda3std3__45__cpo5beginE,@object
	.size		_ZN39_INTERNAL_4be7f496_4_k_cu_7b7cfd19_28254cuda3std3__45__cpo5beginE,(_ZN39_INTERNAL_4be7f496_4_k_cu_7b7cfd19_28254cuda3std3__441_GLOBAL__N__4be7f496_4_k_cu_7b7cfd19_28256ignoreE - _ZN39_INTERNAL_4be7f496_4_k_cu_7b7cfd19_28254cuda3std3__45__cpo5beginE)
_ZN39_INTERNAL_4be7f496_4_k_cu_7b7cfd19_28254cuda3std3__45__cpo5beginE:
	.zero		1
	.type		_ZN39_INTERNAL_4be7f496_4_k_cu_7b7cfd19_28254cuda3std3__441_GLOBAL__N__4be7f496_4_k_cu_7b7cfd19_28256ignoreE,@object
	.size		_ZN39_INTERNAL_4be7f496_4_k_cu_7b7cfd19_28254cuda3std3__441_GLOBAL__N__4be7f496_4_k_cu_7b7cfd19_28256ignoreE,(_ZN39_INTERNAL_4be7f496_4_k_cu_7b7cfd19_28254cute7productE - _ZN39_INTERNAL_4be7f496_4_k_cu_7b7cfd19_28254cuda3std3__441_GLOBAL__N__4be7f496_4_k_cu_7b7cfd19_28256ignoreE)
_ZN39_INTERNAL_4be7f496_4_k_cu_7b7cfd19_28254cuda3std3__441_GLOBAL__N__4be7f496_4_k_cu_7b7cfd19_28256ignoreE:
	.zero		1
	.type		_ZN39_INTERNAL_4be7f496_4_k_cu_7b7cfd19_28254cute7productE,@object
	.size		_ZN39_INTERNAL_4be7f496_4_k_cu_7b7cfd19_28254cute7productE,(_ZN39_INTERNAL_4be7f496_4_k_cu_7b7cfd19_28254cuda3std3__45__cpo3endE - _ZN39_INTERNAL_4be7f496_4_k_cu_7b7cfd19_28254cute7productE)
_ZN39_INTERNAL_4be7f496_4_k_cu_7b7cfd19_28254cute7productE:
	.zero		1
	.type		_ZN39_INTERNAL_4be7f496_4_k_cu_7b7cfd19_28254cuda3std3__45__cpo3endE,@object
	.size		_ZN39_INTERNAL_4be7f496_4_k_cu_7b7cfd19_28254cuda3std3__45__cpo3endE,(_ZN39_INTERNAL_4be7f496_4_k_cu_7b7cfd19_28254cuda3std3__419piecewise_constructE - _ZN39_INTERNAL_4be7f496_4_k_cu_7b7cfd19_28254cuda3std3__45__cpo3endE)
_ZN39_INTERNAL_4be7f496_4_k_cu_7b7cfd19_28254cuda3std3__45__cpo3endE:
	.zero		1
	.type		_ZN39_INTERNAL_4be7f496_4_k_cu_7b7cfd19_28254cuda3std3__419piecewise_constructE,@object
	.size		_ZN39_INTERNAL_4be7f496_4_k_cu_7b7cfd19_28254cuda3std3__419piecewise_constructE,(_ZN39_INTERNAL_4be7f496_4_k_cu_7b7cfd19_28254cuda3std3__45__cpo4cendE - _ZN39_INTERNAL_4be7f496_4_k_cu_7b7cfd19_28254cuda3std3__419piecewise_constructE)
_ZN39_INTERNAL_4be7f496_4_k_cu_7b7cfd19_28254cuda3std3__419piecewise_constructE:
	.zero		1
	.type		_ZN39_INTERNAL_4be7f496_4_k_cu_7b7cfd19_28254cuda3std3__45__cpo4cendE,@object
	.size		_ZN39_INTERNAL_4be7f496_4_k_cu_7b7cfd19_28254cuda3std3__45__cpo4cendE,(_ZN39_INTERNAL_4be7f496_4_k_cu_7b7cfd19_28254cuda3std6ranges3__45__cpo4swapE - _ZN39_INTERNAL_4be7f496_4_k_cu_7b7cfd19_28254cuda3std3__45__cpo4cendE)
_ZN39_INTERNAL_4be7f496_4_k_cu_7b7cfd19_28254cuda3std3__45__cpo4cendE:
	.zero		1
	.type		_ZN39_INTERNAL_4be7f496_4_k_cu_7b7cfd19_28254cuda3std6ranges3__45__cpo4swapE,@object
	.size		_ZN39_INTERNAL_4be7f496_4_k_cu_7b7cfd19_28254cuda3std6ranges3__45__cpo4swapE,(.L_8 - _ZN39_INTERNAL_4be7f496_4_k_cu_7b7cfd19_28254cuda3std6ranges3__45__cpo4swapE)
_ZN39_INTERNAL_4be7f496_4_k_cu_7b7cfd19_28254cuda3std6ranges3__45__cpo4swapE:
	.zero		1
.L_8:


//--------------------- .nv.constant0._ZN7cutlass13device_kernelINS_4gemm6kernel13GemmUniversalIN4cute5tupleIJiiiiEEENS1_10collective13CollectiveMmaINS1_34MainloopSm90TmaGmmaWarpSpecializedILi3ENS5_IJNS4_1CILi1EEENSA_ILi2EEESB_EEENS1_32KernelTmaWarpSpecializedPingpongEEENS5_IJNSA_ILi64EEESG_SG_EEENS_6half_tENS5_IJlSB_lEEESI_SJ_NS4_8TiledMMAINS4_8MMA_AtomIJNS4_4SM904GMMA25MMA_64x64x16_F32F16F16_SSILNSN_5MajorE0ELSP_0ELNSN_7ScaleInE1ELSQ_1EEEEEENS4_6LayoutINS5_IJSB_SB_SB_EEENS5_IJNSA_ILi0EEESV_SV_EEEEENS5_IJNS4_10UnderscoreESY_SY_EEEEENS4_23SM90_TMA_LOAD_MULTICASTENS4_14ComposedLayoutINS4_7SwizzleILi3ELi4ELi3EEENS4_18smem_ptr_flag_bitsILi16EEENST_INS5_IJNSA_ILi8EEESG_EEENS5_IJSG_SB_EEEEEEEvNS4_8identityENS4_13SM90_TMA_LOADES1B_vS1C_EENS_8epilogue10collective6detail29Sm90TmaWarpSpecializedAdapterINS1G_15DefaultEpilogueISI_SJ_SJ_NS1F_6thread17LinearCombinationISI_Li1EffLNS1K_9ScaleType4KindE0ELNS_15FloatRoundStyleE2ESI_EENS1_15EpilogueDefaultEEEEEvvEEEEvNT_6ParamsE --------------------------
	.section	.nv.constant0._ZN7cutlass13device_kernelINS_4gemm6kernel13GemmUniversalIN4cute5tupleIJiiiiEEENS1_10collective13CollectiveMmaINS1_34MainloopSm90TmaGmmaWarpSpecializedILi3ENS5_IJNS4_1CILi1EEENSA_ILi2EEESB_EEENS1_32KernelTmaWarpSpecializedPingpongEEENS5_IJNSA_ILi64EEESG_SG_EEENS_6half_tENS5_IJlSB_lEEESI_SJ_NS4_8TiledMMAINS4_8MMA_AtomIJNS4_4SM904GMMA25MMA_64x64x16_F32F16F16_SSILNSN_5MajorE0ELSP_0ELNSN_7ScaleInE1ELSQ_1EEEEEENS4_6LayoutINS5_IJSB_SB_SB_EEENS5_IJNSA_ILi0EEESV_SV_EEEEENS5_IJNS4_10UnderscoreESY_SY_EEEEENS4_23SM90_TMA_LOAD_MULTICASTENS4_14ComposedLayoutINS4_7SwizzleILi3ELi4ELi3EEENS4_18smem_ptr_flag_bitsILi16EEENST_INS5_IJNSA_ILi8EEESG_EEENS5_IJSG_SB_EEEEEEEvNS4_8identityENS4_13SM90_TMA_LOADES1B_vS1C_EENS_8epilogue10collective6detail29Sm90TmaWarpSpecializedAdapterINS1G_15DefaultEpilogueISI_SJ_SJ_NS1F_6thread17LinearCombinationISI_Li1EffLNS1K_9ScaleType4KindE0ELNS_15FloatRoundStyleE2ESI_EENS1_15EpilogueDefaultEEEEEvvEEEEvNT_6ParamsE,"a",@progbits
	.sectionflags	@""
	.align	4
.nv.constant0._ZN7cutlass13device_kernelINS_4gemm6kernel13GemmUniversalIN4cute5tupleIJiiiiEEENS1_10collective13CollectiveMmaINS1_34MainloopSm90TmaGmmaWarpSpecializedILi3ENS5_IJNS4_1CILi1EEENSA_ILi2EEESB_EEENS1_32KernelTmaWarpSpecializedPingpongEEENS5_IJNSA_ILi64EEESG_SG_EEENS_6half_tENS5_IJlSB_lEEESI_SJ_NS4_8TiledMMAINS4_8MMA_AtomIJNS4_4SM904GMMA25MMA_64x64x16_F32F16F16_SSILNSN_5MajorE0ELSP_0ELNSN_7ScaleInE1ELSQ_1EEEEEENS4_6LayoutINS5_IJSB_SB_SB_EEENS5_IJNSA_ILi0EEESV_SV_EEEEENS5_IJNS4_10UnderscoreESY_SY_EEEEENS4_23SM90_TMA_LOAD_MULTICASTENS4_14ComposedLayoutINS4_7SwizzleILi3ELi4ELi3EEENS4_18smem_ptr_flag_bitsILi16EEENST_INS5_IJNSA_ILi8EEESG_EEENS5_IJSG_SB_EEEEEEEvNS4_8identityENS4_13SM90_TMA_LOADES1B_vS1C_EENS_8epilogue10collective6detail29Sm90TmaWarpSpecializedAdapterINS1G_15DefaultEpilogueISI_SJ_SJ_NS1F_6thread17LinearCombinationISI_Li1EffLNS1K_9ScaleType4KindE0ELNS_15FloatRoundStyleE2ESI_EENS1_15EpilogueDefaultEEEEEvvEEEEvNT_6ParamsE:
	.zero		1664


//--------------------- SYMBOLS --------------------------

	.type		.nv.reservedSmem.offset0,@object
	.size		.nv.reservedSmem.offset0,0x4
	.type		__assertfail,@function
